// auto-generated by cutlass_sweep.fmha — config: {"arch": "sm_90", "dtype": "bf16", "head_dim": 64, "mask": "causal", "schedule": "cooperative", "tile_kv": 128, "tile_q": 128}
#include "cutlass/cutlass.h"
#include "cute/tensor.hpp"
#include "cutlass/device_kernel.h"
#include "cutlass/kernel_hardware_info.h"
#include "88_hopper_fmha/collective/fmha_fusion.hpp"
#include "88_hopper_fmha/kernel/fmha_kernel_builder.hpp"

using namespace cute;
using Element = cutlass::bfloat16_t;
using TileShape = Shape<_128, _128, _64>;
using StrideQ = cute::tuple<int, _1, cute::tuple<int, int>>;
using StrideK = cute::tuple<int, _1, cute::tuple<int, int>>;
using StrideV = cute::tuple<int, cute::_1, cute::tuple<int, int>>;

using Kernel = typename cutlass::fmha::kernel::FmhaBuilder<
    Element, float, float,
    TileShape, StrideQ, StrideK, StrideV,
    cutlass::fmha::collective::CausalFusion,
    cutlass::gemm::KernelTmaWarpSpecializedCooperative
  >::Kernel;

auto* _anchor = &cutlass::device_kernel<Kernel>;


// ===== COMPILED SASS (sm_90a) =====

	.target	sm_90a

	.elftype	@"ET_EXEC"


//--------------------- .note.nv.tkinfo           --------------------------
	.section	.note.nv.tkinfo,"",@"SHT_NOTE"
	.sectionflags	@"SHF_NOTE_NV_TKINFO"
	.tkinfo
        /*0018*/ 	.word	0x00000002
        /*0030*/ 	.string	""
        /*0030*/ 	.string	"ptxas"
        /*0030*/ 	.string	"Cuda compilation tools, release 13.0, V13.0.88"
        /*0030*/ 	.string	"Build cuda_13.0.r13.0/compiler.36424714_0"
        /*0030*/ 	.string	"-arch sm_90a -m 64 "



//--------------------- .note.nv.cuinfo           --------------------------
	.section	.note.nv.cuinfo,"",@"SHT_NOTE"
	.sectionflags	@"SHF_NOTE_NV_CUINFO"
        /*0018*/ 	.short	0x0002
        /*001a*/ 	.short	0x005a
        /*001c*/ 	.short	0x0082
	.zero		2


//--------------------- .nv.info                  --------------------------
	.section	.nv.info,"",@"SHT_CUDA_INFO"
	.align	4


	//----- nvinfo : EIATTR_REGCOUNT
	.align		4
        /*0000*/ 	.byte	0x04, 0x2f
        /*0002*/ 	.short	(.L_15 - .L_14)
	.align		4
.L_14:
        /*0004*/ 	.word	index@(_ZN7cutlass13device_kernelINS_4fmha6kernel28FmhaKernelTmaWarpSpecializedINS1_10collective30FmhaMainloopTmaWarpSpecializedINS_10bfloat16_tEffN4cute5tupleIJNS7_1CILi128EEESA_NS9_ILi64EEEEEENS8_IJiNS9_ILi1EEENS8_IJiiEEEEEESF_SF_NS4_12CausalFusionEJEEENS4_15FmhaFwdEpilogueIS6_fNS8_IJSB_SB_SA_EEEEENS2_23IndividualTileSchedulerEJEEEEEvNT_6ParamsE)
        /*0008*/ 	.word	0x000000a8


	//----- nvinfo : EIATTR_FRAME_SIZE
	.align		4
.L_15:
        /*000c*/ 	.byte	0x04, 0x11
        /*000e*/ 	.short	(.L_17 - .L_16)
	.align		4
.L_16:
        /*0010*/ 	.word	index@($__internal_0_$__cuda_sm20_rcp_rn_f32_slowpath)
        /*0014*/ 	.word	0x00000000


	//----- nvinfo : EIATTR_FRAME_SIZE
	.align		4
.L_17:
        /*0018*/ 	.byte	0x04, 0x11
        /*001a*/ 	.short	(.L_19 - .L_18)
	.align		4
.L_18:
        /*001c*/ 	.word	index@(_ZN7cutlass13device_kernelINS_4fmha6kernel28FmhaKernelTmaWarpSpecializedINS1_10collective30FmhaMainloopTmaWarpSpecializedINS_10bfloat16_tEffN4cute5tupleIJNS7_1CILi128EEESA_NS9_ILi64EEEEEENS8_IJiNS9_ILi1EEENS8_IJiiEEEEEESF_SF_NS4_12CausalFusionEJEEENS4_15FmhaFwdEpilogueIS6_fNS8_IJSB_SB_SA_EEEEENS2_23IndividualTileSchedulerEJEEEEEvNT_6ParamsE)
        /*0020*/ 	.word	0x00000000


	//----- nvinfo : EIATTR_MIN_STACK_SIZE
	.align		4
.L_19:
        /*0024*/ 	.byte	0x04, 0x12
        /*0026*/ 	.short	(.L_21 - .L_20)
	.align		4
.L_20:
        /*0028*/ 	.word	index@(_ZN7cutlass13device_kernelINS_4fmha6kernel28FmhaKernelTmaWarpSpecializedINS1_10collective30FmhaMainloopTmaWarpSpecializedINS_10bfloat16_tEffN4cute5tupleIJNS7_1CILi128EEESA_NS9_ILi64EEEEEENS8_IJiNS9_ILi1EEENS8_IJiiEEEEEESF_SF_NS4_12CausalFusionEJEEENS4_15FmhaFwdEpilogueIS6_fNS8_IJSB_SB_SA_EEEEENS2_23IndividualTileSchedulerEJEEEEEvNT_6ParamsE)
        /*002c*/ 	.word	0x00000000
.L_21:


//--------------------- .nv.compat                --------------------------
	.section	.nv.compat,"",@"SHT_CUDA_COMPAT_INFO"
	.align	4
        /*0000*/ 	.byte	0x02, 0x09, 0x01, 0x00, 0x02, 0x02, 0x04, 0x00, 0x02, 0x05, 0x05, 0x00, 0x03, 0x07, 0x01, 0x01
        /*0010*/ 	.byte	0x02, 0x03, 0x01, 0x00, 0x02, 0x06, 0x01, 0x00, 0x04, 0x0b, 0x08, 0x00, 0x00, 0x00, 0x00, 0x00
        /*0020*/ 	.byte	0x00, 0x00, 0x00, 0x00


//--------------------- .nv.info._ZN7cutlass13device_kernelINS_4fmha6kernel28FmhaKernelTmaWarpSpecializedINS1_10collective30FmhaMainloopTmaWarpSpecializedINS_10bfloat16_tEffN4cute5tupleIJNS7_1CILi128EEESA_NS9_ILi64EEEEEENS8_IJiNS9_ILi1EEENS8_IJiiEEEEEESF_SF_NS4_12CausalFusionEJEEENS4_15FmhaFwdEpilogueIS6_fNS8_IJSB_SB_SA_EEEEENS2_23IndividualTileSchedulerEJEEEEEvNT_6ParamsE --------------------------
	.section	.nv.info._ZN7cutlass13device_kernelINS_4fmha6kernel28FmhaKernelTmaWarpSpecializedINS1_10collective30FmhaMainloopTmaWarpSpecializedINS_10bfloat16_tEffN4cute5tupleIJNS7_1CILi128EEESA_NS9_ILi64EEEEEENS8_IJiNS9_ILi1EEENS8_IJiiEEEEEESF_SF_NS4_12CausalFusionEJEEENS4_15FmhaFwdEpilogueIS6_fNS8_IJSB_SB_SA_EEEEENS2_23IndividualTileSchedulerEJEEEEEvNT_6ParamsE,"",@"SHT_CUDA_INFO"
	.sectionflags	@""
	.align	4


	//----- nvinfo : EIATTR_CUDA_API_VERSION
	.align		4
        /*0000*/ 	.byte	0x04, 0x37
        /*0002*/ 	.short	(.L_23 - .L_22)
.L_22:
        /*0004*/ 	.word	0x00000082


	//----- nvinfo : EIATTR_KPARAM_INFO
	.align		4
.L_23:
        /*0008*/ 	.byte	0x04, 0x17
        /*000a*/ 	.short	(.L_25 - .L_24)
.L_24:
        /*000c*/ 	.word	0x00000000
        /*0010*/ 	.short	0x0000
        /*0012*/ 	.short	0x0070
        /*0014*/ 	.byte	0x00, 0xf0, 0x01, 0x20


	//----- nvinfo : EIATTR_SPARSE_MMA_MASK
	.align		4
.L_25:
        /*0018*/ 	.byte	0x03, 0x50
        /*001a*/ 	.short	0x0000


	//----- nvinfo : EIATTR_MAXREG_COUNT
	.align		4
        /*001c*/ 	.byte	0x03, 0x1b
        /*001e*/ 	.short	0x00a8


	//----- nvinfo : EIATTR_NUM_BARRIERS
	.align		4
        /*0020*/ 	.byte	0x02, 0x4c
        /*0022*/ 	.byte	0x02
	.zero		1


	//----- nvinfo : EIATTR_EXTERNS
	.align		4
        /*0024*/ 	.byte	0x04, 0x0f
        /*0026*/ 	.short	(.L_27 - .L_26)


	//   ....[0]....
	.align		4
.L_26:
        /*0028*/ 	.word	index@(__assertfail)


	//----- nvinfo : EIATTR_MERCURY_ISA_VERSION
	.align		4
.L_27:
        /*002c*/ 	.byte	0x03, 0x5f
        /*002e*/ 	.short	0x0101


	//----- nvinfo : EIATTR_INT_WARP_WIDE_INSTR_OFFSETS
	.align		4
        /*0030*/ 	.byte	0x04, 0x31
        /*0032*/ 	.short	(.L_29 - .L_28)


	//   ....[0]....
.L_28:
        /*0034*/ 	.word	0x000006f0


	//   ....[1]....
        /*0038*/ 	.word	0x00000700


	//   ....[2]....
        /*003c*/ 	.word	0x00000710


	//   ....[3]....
        /*0040*/ 	.word	0x00000720


	//   ....[4]....
        /*0044*/ 	.word	0x00000790


	//----- nvinfo : EIATTR_COOP_GROUP_MASK_REGIDS
	.align		4
.L_29:
        /*0048*/ 	.byte	0x04, 0x29
        /*004a*/ 	.short	(.L_31 - .L_30)


	//   ....[0]....
.L_30:
        /*004c*/ 	.word	0xffffffff


	//   ....[1]....
        /*0050*/ 	.word	0xffffffff


	//   ....[2]....
        /*0054*/ 	.word	0xffffffff


	//   ....[3]....
        /*0058*/ 	.word	0xffffffff


	//   ....[4]....
        /*005c*/ 	.word	0xffffffff


	//   ....[5]....
        /*0060*/ 	.word	0xffffffff


	//   ....[6]....
        /*0064*/ 	.word	0xffffffff


	//   ....[7]....
        /*0068*/ 	.word	0xffffffff


	//   ....[8]....
        /*006c*/ 	.word	0xffffffff


	//   ....[9]....
        /*0070*/ 	.word	0xffffffff


	//   ....[10]....
        /*0074*/ 	.word	0xffffffff


	//   ....[11]....
        /*0078*/ 	.word	0xffffffff


	//   ....[12]....
        /*007c*/ 	.word	0xffffffff


	//   ....[13]....
        /*0080*/ 	.word	0xffffffff


	//   ....[14]....
        /*0084*/ 	.word	0xffffffff


	//   ....[15]....
        /*0088*/ 	.word	0xffffffff


	//   ....[16]....
        /*008c*/ 	.word	0xffffffff


	//   ....[17]....
        /*0090*/ 	.word	0xffffffff


	//   ....[18]....
        /*0094*/ 	.word	0xffffffff


	//   ....[19]....
        /*0098*/ 	.word	0xffffffff


	//   ....[20]....
        /*009c*/ 	.word	0xffffffff


	//   ....[21]....
        /*00a0*/ 	.word	0xffffffff


	//----- nvinfo : EIATTR_COOP_GROUP_INSTR_OFFSETS
	.align		4
.L_31:
        /*00a4*/ 	.byte	0x04, 0x28
        /*00a6*/ 	.short	(.L_33 - .L_32)


	//   ....[0]....
.L_32:
        /*00a8*/ 	.word	0x00000050


	//   ....[1]....
        /*00ac*/ 	.word	0x00000080


	//   ....[2]....
        /*00b0*/ 	.word	0x000001b0


	//   ....[3]....
        /*00b4*/ 	.word	0x00000370


	//   ....[4]....
        /*00b8*/ 	.word	0x00000530


	//   ....[5]....
        /*00bc*/ 	.word	0x00000690


	//   ....[6]....
        /*00c0*/ 	.word	0x00001bc0


	//   ....[7]....
        /*00c4*/ 	.word	0x00001c60


	//   ....[8]....
        /*00c8*/ 	.word	0x000024c0


	//   ....[9]....
        /*00cc*/ 	.word	0x000025e0


	//   ....[10]....
        /*00d0*/ 	.word	0x00004230


	//   ....[11]....
        /*00d4*/ 	.word	0x00004260


	//   ....[12]....
        /*00d8*/ 	.word	0x00004a60


	//   ....[13]....
        /*00dc*/ 	.word	0x00004b80


	//   ....[14]....
        /*00e0*/ 	.word	0x00007120


	//   ....[15]....
        /*00e4*/ 	.word	0x00007220


	//   ....[16]....
        /*00e8*/ 	.word	0x00007eb0


	//   ....[17]....
        /*00ec*/ 	.word	0x00007fe0


	//   ....[18]....
        /*00f0*/ 	.word	0x00009990


	//   ....[19]....
        /*00f4*/ 	.word	0x000099d0


	//   ....[20]....
        /*00f8*/ 	.word	0x00009a10


	//   ....[21]....
        /*00fc*/ 	.word	0x00009a30


	//----- nvinfo : EIATTR_REG_RECONFIG
	.align		4
.L_33:
        /*0100*/ 	.byte	0x01, 0x54
	.zero		2


	//----- nvinfo : EIATTR_SYSCALL_OFFSETS
	.align		4
        /*0104*/ 	.byte	0x04, 0x46
        /*0106*/ 	.short	(.L_35 - .L_34)


	//   ....[0]....
.L_34:
        /*0108*/ 	.word	0x0000a400


	//   ....[1]....
        /*010c*/ 	.word	0x0000a560


	//----- nvinfo : EIATTR_MBARRIER_INSTR_OFFSETS
	.align		4
.L_35:
        /*0110*/ 	.byte	0x04, 0x39
        /*0112*/ 	.short	(.L_37 - .L_36)


	//   ....[0]....
.L_36:
        /*0114*/ 	.word	0x00000320
        /*0118*/ 	.word	0x000000ff
        /*011c*/ 	.word	0x00018050
        /*0120*/ 	.short	0x0100
        /*0122*/ 	.byte	0x0b
	.zero		1


	//   ....[1]....
        /*0124*/ 	.word	0x00000330
        /*0128*/ 	.word	0x000000ff
        /*012c*/ 	.word	0x00018060
        /*0130*/ 	.short	0x0100
        /*0132*/ 	.byte	0x0b
	.zero		1


	//   ....[2]....
        /*0134*/ 	.word	0x00000340
        /*0138*/ 	.word	0x000000ff
        /*013c*/ 	.word	0x00018058
        /*0140*/ 	.short	0x0100
        /*0142*/ 	.byte	0x0b
	.zero		1


	//   ....[3]....
        /*0144*/ 	.word	0x00000350
        /*0148*/ 	.word	0x000000ff
        /*014c*/ 	.word	0x00018068
        /*0150*/ 	.short	0x0100
        /*0152*/ 	.byte	0x0b
	.zero		1


	//   ....[4]....
        /*0154*/ 	.word	0x00000480
        /*0158*/ 	.word	0x000000ff
        /*015c*/ 	.word	0x00018000
        /*0160*/ 	.short	0x0100
        /*0162*/ 	.byte	0x0b
	.zero		1


	//   ....[5]....
        /*0164*/ 	.word	0x00000490
        /*0168*/ 	.word	0x000000ff
        /*016c*/ 	.word	0x00018028
        /*0170*/ 	.short	0x0100
        /*0172*/ 	.byte	0x0b
	.zero		1


	//   ....[6]....
        /*0174*/ 	.word	0x000004a0
        /*0178*/ 	.word	0x000000ff
        /*017c*/ 	.word	0x00018008
        /*0180*/ 	.short	0x0100
        /*0182*/ 	.byte	0x0b
	.zero		1


	//   ....[7]....
        /*0184*/ 	.word	0x000004b0
        /*0188*/ 	.word	0x000000ff
        /*018c*/ 	.word	0x00018030
        /*0190*/ 	.short	0x0100
        /*0192*/ 	.byte	0x0b
	.zero		1


	//   ....[8]....
        /*0194*/ 	.word	0x000004c0
        /*0198*/ 	.word	0x000000ff
        /*019c*/ 	.word	0x00018010
        /*01a0*/ 	.short	0x0100
        /*01a2*/ 	.byte	0x0b
	.zero		1


	//   ....[9]....
        /*01a4*/ 	.word	0x000004d0
        /*01a8*/ 	.word	0x000000ff
        /*01ac*/ 	.word	0x00018038
        /*01b0*/ 	.short	0x0100
        /*01b2*/ 	.byte	0x0b
	.zero		1


	//   ....[10]....
        /*01b4*/ 	.word	0x000004e0
        /*01b8*/ 	.word	0x000000ff
        /*01bc*/ 	.word	0x00018018
        /*01c0*/ 	.short	0x0100
        /*01c2*/ 	.byte	0x0b
	.zero		1


	//   ....[11]....
        /*01c4*/ 	.word	0x000004f0
        /*01c8*/ 	.word	0x000000ff
        /*01cc*/ 	.word	0x00018040
        /*01d0*/ 	.short	0x0100
        /*01d2*/ 	.byte	0x0b
	.zero		1


	//   ....[12]....
        /*01d4*/ 	.word	0x00000500
        /*01d8*/ 	.word	0x000000ff
        /*01dc*/ 	.word	0x00018020
        /*01e0*/ 	.short	0x0100
        /*01e2*/ 	.byte	0x0b
	.zero		1


	//   ....[13]....
        /*01e4*/ 	.word	0x00000510
        /*01e8*/ 	.word	0x000000ff
        /*01ec*/ 	.word	0x00018048
        /*01f0*/ 	.short	0x0100
        /*01f2*/ 	.byte	0x0b
	.zero		1


	//   ....[14]....
        /*01f4*/ 	.word	0x00000640
        /*01f8*/ 	.word	0x000000ff
        /*01fc*/ 	.word	0x00018070
        /*0200*/ 	.short	0x0100
        /*0202*/ 	.byte	0x0b
	.zero		1


	//   ....[15]....
        /*0204*/ 	.word	0x00000650
        /*0208*/ 	.word	0x000000ff
        /*020c*/ 	.word	0x00018080
        /*0210*/ 	.short	0x0100
        /*0212*/ 	.byte	0x0b
	.zero		1


	//   ....[16]....
        /*0214*/ 	.word	0x00000660
        /*0218*/ 	.word	0x000000ff
        /*021c*/ 	.word	0x00018078
        /*0220*/ 	.short	0x0100
        /*0222*/ 	.byte	0x0b
	.zero		1


	//   ....[17]....
        /*0224*/ 	.word	0x00000670
        /*0228*/ 	.word	0x000000ff
        /*022c*/ 	.word	0x00018088
        /*0230*/ 	.short	0x0100
        /*0232*/ 	.byte	0x0b
	.zero		1


	//   ....[18]....
        /*0234*/ 	.word	0x000007b0
        /*0238*/ 	.word	0x000000ff
        /*023c*/ 	.word	0x00018090
        /*0240*/ 	.short	0x0100
        /*0242*/ 	.byte	0x08
	.zero		1


	//   ....[19]....
        /*0244*/ 	.word	0x000007c0
        /*0248*/ 	.word	0x000000ff
        /*024c*/ 	.word	0x00018098
        /*0250*/ 	.short	0x0100
        /*0252*/ 	.byte	0x08
	.zero		1


	//   ....[20]....
        /*0254*/ 	.word	0x000007d0
        /*0258*/ 	.word	0x000000ff
        /*025c*/ 	.word	0x000180a0
        /*0260*/ 	.short	0x0100
        /*0262*/ 	.byte	0x08
	.zero		1


	//   ....[21]....
        /*0264*/ 	.word	0x000007e0
        /*0268*/ 	.word	0x000000ff
        /*026c*/ 	.word	0x000180a8
        /*0270*/ 	.short	0x0100
        /*0272*/ 	.byte	0x08
	.zero		1


	//   ....[22]....
        /*0274*/ 	.word	0x000008e0
        /*0278*/ 	.word	0x000000ff
        /*027c*/ 	.word	0x000180c0
        /*0280*/ 	.short	0x0100
        /*0282*/ 	.byte	0x0b
	.zero		1


	//   ....[23]....
        /*0284*/ 	.word	0x000008f0
        /*0288*/ 	.word	0x000000ff
        /*028c*/ 	.word	0x000180d0
        /*0290*/ 	.short	0x0100
        /*0292*/ 	.byte	0x0b
	.zero		1


	//   ....[24]....
        /*0294*/ 	.word	0x00000900
        /*0298*/ 	.word	0x000000ff
        /*029c*/ 	.word	0x000180c8
        /*02a0*/ 	.short	0x0100
        /*02a2*/ 	.byte	0x0b
	.zero		1


	//   ....[25]....
        /*02a4*/ 	.word	0x00000910
        /*02a8*/ 	.word	0x000000ff
        /*02ac*/ 	.word	0x000180d8
        /*02b0*/ 	.short	0x0100
        /*02b2*/ 	.byte	0x0b
	.zero		1


	//   ....[26]....
        /*02b4*/ 	.word	0x00000eb0
        /*02b8*/ 	.word	0x000000ff
        /*02bc*/ 	.word	0x00018050
        /*02c0*/ 	.short	0x010a
        /*02c2*/ 	.byte	0x06
	.zero		1


	//   ....[27]....
        /*02c4*/ 	.word	0x00000f40
        /*02c8*/ 	.word	0x000000ff
        /*02cc*/ 	.word	0x00018000
        /*02d0*/ 	.short	0x010a
        /*02d2*/ 	.byte	0x24
	.zero		1


	//   ....[28]....
        /*02d4*/ 	.word	0x00000f90
        /*02d8*/ 	.word	0x000000ff
        /*02dc*/ 	.word	0xfffffff8
        /*02e0*/ 	.short	0x010a
        /*02e2*/ 	.byte	0x17
	.zero		1


	//   ....[29]....
        /*02e4*/ 	.word	0x00003780
        /*02e8*/ 	.word	0x0000001e
        /*02ec*/ 	.word	0x00000000
        /*02f0*/ 	.short	0x0101
        /*02f2*/ 	.byte	0x15
	.zero		1


	//   ....[30]....
        /*02f4*/ 	.word	0x00003980
        /*02f8*/ 	.word	0x000000ff
        /*02fc*/ 	.word	0x00018008
        /*0300*/ 	.short	0x010a
        /*0302*/ 	.byte	0x24
	.zero		1


	//   ....[31]....
        /*0304*/ 	.word	0x00003cc0
        /*0308*/ 	.word	0x000000ff
        /*030c*/ 	.word	0x00000000
        /*0310*/ 	.short	0x0101
        /*0312*/ 	.byte	0x06
	.zero		1


	//   ....[32]....
        /*0314*/ 	.word	0x00003e10
        /*0318*/ 	.word	0x000000ff
        /*031c*/ 	.word	0x00018000
        /*0320*/ 	.short	0x010a
        /*0322*/ 	.byte	0x06
	.zero		1


	//   ....[33]....
        /*0324*/ 	.word	0x00005e10
        /*0328*/ 	.word	0x000000ff
        /*032c*/ 	.word	0x00018000
        /*0330*/ 	.short	0x010a
        /*0332*/ 	.byte	0x06
	.zero		1


	//   ....[34]....
        /*0334*/ 	.word	0x000061d0
        /*0338*/ 	.word	0x000000ff
        /*033c*/ 	.word	0x00018000
        /*0340*/ 	.short	0x010a
        /*0342*/ 	.byte	0x06
	.zero		1


	//   ....[35]....
        /*0344*/ 	.word	0x000064d0
        /*0348*/ 	.word	0x000000ff
        /*034c*/ 	.word	0x00000000
        /*0350*/ 	.short	0x0101
        /*0352*/ 	.byte	0x06
	.zero		1


	//   ....[36]....
        /*0354*/ 	.word	0x00006580
        /*0358*/ 	.word	0x000000ff
        /*035c*/ 	.word	0x00000000
        /*0360*/ 	.short	0x0101
        /*0362*/ 	.byte	0x06
	.zero		1


	//   ....[37]....
        /*0364*/ 	.word	0x00006720
        /*0368*/ 	.word	0x000000ff
        /*036c*/ 	.word	0x00018000
        /*0370*/ 	.short	0x010a
        /*0372*/ 	.byte	0x06
	.zero		1


	//   ....[38]....
        /*0374*/ 	.word	0x00009120
        /*0378*/ 	.word	0x000000ff
        /*037c*/ 	.word	0x00018000
        /*0380*/ 	.short	0x010a
        /*0382*/ 	.byte	0x06
	.zero		1


	//   ....[39]....
        /*0384*/ 	.word	0x000094d0
        /*0388*/ 	.word	0x000000ff
        /*038c*/ 	.word	0x00018000
        /*0390*/ 	.short	0x010a
        /*0392*/ 	.byte	0x06
	.zero		1


	//   ....[40]....
        /*0394*/ 	.word	0x000097d0
        /*0398*/ 	.word	0x000000ff
        /*039c*/ 	.word	0x00000000
        /*03a0*/ 	.short	0x0101
        /*03a2*/ 	.byte	0x06
	.zero		1


	//   ....[41]....
        /*03a4*/ 	.word	0x00009880
        /*03a8*/ 	.word	0x000000ff
        /*03ac*/ 	.word	0x00000000
        /*03b0*/ 	.short	0x0101
        /*03b2*/ 	.byte	0x06
	.zero		1


	//   ....[42]....
        /*03b4*/ 	.word	0x00009f20
        /*03b8*/ 	.word	0x000000ff
        /*03bc*/ 	.word	0x00000008
        /*03c0*/ 	.short	0x010a
        /*03c2*/ 	.byte	0x17
	.zero		1


	//   ....[43]....
        /*03c4*/ 	.word	0x0000ad80
        /*03c8*/ 	.word	0x00000000
        /*03cc*/ 	.word	0x00018090
        /*03d0*/ 	.short	0x0101
        /*03d2*/ 	.byte	0x24
	.zero		1


	//   ....[44]....
        /*03d4*/ 	.word	0x0000af50
        /*03d8*/ 	.word	0x00000004
        /*03dc*/ 	.word	0x00018060
        /*03e0*/ 	.short	0x010a
        /*03e2*/ 	.byte	0x3f
	.zero		1


	//   ....[45]....
        /*03e4*/ 	.word	0x0000b1a0
        /*03e8*/ 	.word	0x00000005
        /*03ec*/ 	.word	0x00018028
        /*03f0*/ 	.short	0x010a
        /*03f2*/ 	.byte	0x3f
	.zero		1


	//   ....[46]....
        /*03f4*/ 	.word	0x0000b3e0
        /*03f8*/ 	.word	0x00000004
        /*03fc*/ 	.word	0x00018060
        /*0400*/ 	.short	0x010a
        /*0402*/ 	.byte	0x3f
	.zero		1


	//   ....[47]....
        /*0404*/ 	.word	0x0000b650
        /*0408*/ 	.word	0x00000003
        /*040c*/ 	.word	0x00018028
        /*0410*/ 	.short	0x010a
        /*0412*/ 	.byte	0x3f
	.zero		1


	//   ....[48]....
        /*0414*/ 	.word	0x0000b960
        /*0418*/ 	.word	0x00000007
        /*041c*/ 	.word	0x00018028
        /*0420*/ 	.short	0x010a
        /*0422*/ 	.byte	0x3f
	.zero		1


	//   ....[49]....
        /*0424*/ 	.word	0x0000bbd0
        /*0428*/ 	.word	0x00000004
        /*042c*/ 	.word	0x00018028
        /*0430*/ 	.short	0x010a
        /*0432*/ 	.byte	0x3f
	.zero		1


	//   ....[50]....
        /*0434*/ 	.word	0x0000be30
        /*0438*/ 	.word	0x00000003
        /*043c*/ 	.word	0x00018050
        /*0440*/ 	.short	0x010a
        /*0442*/ 	.byte	0x3f
	.zero		1


	//   ....[51]....
        /*0444*/ 	.word	0x0000be90
        /*0448*/ 	.word	0x00000002
        /*044c*/ 	.word	0x00018000
        /*0450*/ 	.short	0x010a
        /*0452*/ 	.byte	0x3f
	.zero		1


	//   ....[52]....
        /*0454*/ 	.word	0x0000bef0
        /*0458*/ 	.word	0x00000003
        /*045c*/ 	.word	0xfffffff8
        /*0460*/ 	.short	0x010a
        /*0462*/ 	.byte	0x3f
	.zero		1


	//   ....[53]....
        /*0464*/ 	.word	0x0000bf50
        /*0468*/ 	.word	0x0000000a
        /*046c*/ 	.word	0x00018008
        /*0470*/ 	.short	0x010a
        /*0472*/ 	.byte	0x3f
	.zero		1


	//   ....[54]....
        /*0474*/ 	.word	0x0000bfb0
        /*0478*/ 	.word	0x00000006
        /*047c*/ 	.word	0x00018000
        /*0480*/ 	.short	0x010a
        /*0482*/ 	.byte	0x3f
	.zero		1


	//   ....[55]....
        /*0484*/ 	.word	0x0000c010
        /*0488*/ 	.word	0x0000000a
        /*048c*/ 	.word	0x00018000
        /*0490*/ 	.short	0x010a
        /*0492*/ 	.byte	0x3f
	.zero		1


	//   ....[56]....
        /*0494*/ 	.word	0x0000c070
        /*0498*/ 	.word	0x00000006
        /*049c*/ 	.word	0x00018000
        /*04a0*/ 	.short	0x010a
        /*04a2*/ 	.byte	0x3f
	.zero		1


	//   ....[57]....
        /*04a4*/ 	.word	0x0000c0d0
        /*04a8*/ 	.word	0x0000000b
        /*04ac*/ 	.word	0x00018000
        /*04b0*/ 	.short	0x010a
        /*04b2*/ 	.byte	0x3f
	.zero		1


	//   ....[58]....
        /*04b4*/ 	.word	0x0000c130
        /*04b8*/ 	.word	0x00000003
        /*04bc*/ 	.word	0x00000008
        /*04c0*/ 	.short	0x010a
        /*04c2*/ 	.byte	0x3f
	.zero		1


	//   ....[59]....
        /*04c4*/ 	.word	0x0000c180
        /*04c8*/ 	.word	0x00000004
        /*04cc*/ 	.word	0x00018060
        /*04d0*/ 	.short	0x010a
        /*04d2*/ 	.byte	0x3f
	.zero		1


	//   ....[60]....
        /*04d4*/ 	.word	0x0000c1d0
        /*04d8*/ 	.word	0x00000005
        /*04dc*/ 	.word	0x00018028
        /*04e0*/ 	.short	0x010a
        /*04e2*/ 	.byte	0x3f
	.zero		1


	//   ....[61]....
        /*04e4*/ 	.word	0x0000c220
        /*04e8*/ 	.word	0x00000004
        /*04ec*/ 	.word	0x00018060
        /*04f0*/ 	.short	0x010a
        /*04f2*/ 	.byte	0x3f
	.zero		1


	//   ....[62]....
        /*04f4*/ 	.word	0x0000c270
        /*04f8*/ 	.word	0x00000003
        /*04fc*/ 	.word	0x00018028
        /*0500*/ 	.short	0x010a
        /*0502*/ 	.byte	0x3f
	.zero		1


	//   ....[63]....
        /*0504*/ 	.word	0x0000c2c0
        /*0508*/ 	.word	0x00000007
        /*050c*/ 	.word	0x00018028
        /*0510*/ 	.short	0x010a
        /*0512*/ 	.byte	0x3f
	.zero		1


	//   ....[64]....
        /*0514*/ 	.word	0x0000c310
        /*0518*/ 	.word	0x00000004
        /*051c*/ 	.word	0x00018028
        /*0520*/ 	.short	0x010a
        /*0522*/ 	.byte	0x3f
	.zero		1


	//----- nvinfo : EIATTR_NUM_MBARRIERS
	.align		4
.L_37:
        /*0524*/ 	.byte	0x03, 0x38
        /*0526*/ 	.short	0x001a


	//----- nvinfo : EIATTR_EXIT_INSTR_OFFSETS
	.align		4
        /*0528*/ 	.byte	0x04, 0x1c
        /*052a*/ 	.short	(.L_39 - .L_38)


	//   ....[0]....
.L_38:
        /*052c*/ 	.word	0x000009b0


	//   ....[1]....
        /*0530*/ 	.word	0x0000ad90


	//   ....[2]....
        /*0534*/ 	.word	0x0000add0


	//   ....[3]....
        /*0538*/ 	.word	0x0000b860


	//   ....[4]....
        /*053c*/ 	.word	0x0000be10


	//----- nvinfo : EIATTR_MAX_THREADS
	.align		4
.L_39:
        /*0540*/ 	.byte	0x04, 0x05
        /*0542*/ 	.short	(.L_41 - .L_40)
.L_40:
        /*0544*/ 	.word	0x00000180
        /*0548*/ 	.word	0x00000001
        /*054c*/ 	.word	0x00000001


	//----- nvinfo : EIATTR_CRS_STACK_SIZE
	.align		4
.L_41:
        /*0550*/ 	.byte	0x04, 0x1e
        /*0552*/ 	.short	(.L_43 - .L_42)
.L_42:
        /*0554*/ 	.word	0x00000000


	//----- nvinfo : EIATTR_CBANK_PARAM_SIZE
	.align		4
.L_43:
        /*0558*/ 	.byte	0x03, 0x19
        /*055a*/ 	.short	0x0870


	//----- nvinfo : EIATTR_PARAM_CBANK
	.align		4
        /*055c*/ 	.byte	0x04, 0x0a
        /*055e*/ 	.short	(.L_45 - .L_44)
	.align		4
.L_44:
        /*0560*/ 	.word	index@(.nv.constant0._ZN7cutlass13device_kernelINS_4fmha6kernel28FmhaKernelTmaWarpSpecializedINS1_10collective30FmhaMainloopTmaWarpSpecializedINS_10bfloat16_tEffN4cute5tupleIJNS7_1CILi128EEESA_NS9_ILi64EEEEEENS8_IJiNS9_ILi1EEENS8_IJiiEEEEEESF_SF_NS4_12CausalFusionEJEEENS4_15FmhaFwdEpilogueIS6_fNS8_IJSB_SB_SA_EEEEENS2_23IndividualTileSchedulerEJEEEEEvNT_6ParamsE)
        /*0564*/ 	.short	0x0210
        /*0566*/ 	.short	0x0870


	//----- nvinfo : EIATTR_SW_WAR
	.align		4
.L_45:
        /*0568*/ 	.byte	0x04, 0x36
        /*056a*/ 	.short	(.L_47 - .L_46)
.L_46:
        /*056c*/ 	.word	0x00000008
.L_47:


//--------------------- .nv.callgraph             --------------------------
	.section	.nv.callgraph,"",@"SHT_CUDA_CALLGRAPH"
	.align	4
	.sectionentsize	8
	.align		4
        /*0000*/ 	.word	0x00000000
	.align		4
        /*0004*/ 	.word	0xffffffff
	.align		4
        /*0008*/ 	.word	index@(_ZN7cutlass13device_kernelINS_4fmha6kernel28FmhaKernelTmaWarpSpecializedINS1_10collective30FmhaMainloopTmaWarpSpecializedINS_10bfloat16_tEffN4cute5tupleIJNS7_1CILi128EEESA_NS9_ILi64EEEEEENS8_IJiNS9_ILi1EEENS8_IJiiEEEEEESF_SF_NS4_12CausalFusionEJEEENS4_15FmhaFwdEpilogueIS6_fNS8_IJSB_SB_SA_EEEEENS2_23IndividualTileSchedulerEJEEEEEvNT_6ParamsE)
	.align		4
        /*000c*/ 	.word	index@(__assertfail)
	.align		4
        /*0010*/ 	.word	0x00000000
	.align		4
        /*0014*/ 	.word	0xfffffffe
	.align		4
        /*0018*/ 	.word	0x00000000
	.align		4
        /*001c*/ 	.word	0xfffffffd
	.align		4
        /*0020*/ 	.word	0x00000000
	.align		4
        /*0024*/ 	.word	0xfffffffc


//--------------------- .nv.constant4             --------------------------
	.section	.nv.constant4,"a",@progbits
	.align	8
	.align		8
.nv.constant4:
        /*0000*/ 	.dword	__assertfail
	.align		8
        /*0008*/ 	.dword	__unnamed_1
	.align		8
        /*0010*/ 	.dword	_ZN39_INTERNAL_2003e347_4_k_cu_9a8a4efb_31044cuda3std3__45__cpo5beginE
	.align		8
        /*0018*/ 	.dword	_ZN39_INTERNAL_2003e347_4_k_cu_9a8a4efb_31044cuda3std3__45__cpo3endE
	.align		8
        /*0020*/ 	.dword	_ZN39_INTERNAL_2003e347_4_k_cu_9a8a4efb_31044cuda3std3__45__cpo6cbeginE
	.align		8
        /*0028*/ 	.dword	_ZN39_INTERNAL_2003e347_4_k_cu_9a8a4efb_31044cuda3std3__45__cpo4cendE
	.align		8
        /*0030*/ 	.dword	_ZN39_INTERNAL_2003e347_4_k_cu_9a8a4efb_31044cuda3std3__441_GLOBAL__N__2003e347_4_k_cu_9a8a4efb_31046ignoreE
	.align		8
        /*0038*/ 	.dword	_ZN39_INTERNAL_2003e347_4_k_cu_9a8a4efb_31044cuda3std3__419piecewise_constructE
	.align		8
        /*0040*/ 	.dword	_ZN39_INTERNAL_2003e347_4_k_cu_9a8a4efb_31044cuda3std3__48in_placeE
	.align		8
        /*0048*/ 	.dword	_ZN39_INTERNAL_2003e347_4_k_cu_9a8a4efb_31044cuda3std6ranges3__45__cpo4swapE
	.align		8
        /*0050*/ 	.dword	_ZN39_INTERNAL_2003e347_4_k_cu_9a8a4efb_31044cuda3std6ranges3__45__cpo9iter_moveE
	.align		8
        /*0058*/ 	.dword	_ZN39_INTERNAL_2003e347_4_k_cu_9a8a4efb_31044cute7productE
	.align		8
        /*0060*/ 	.dword	_ZN39_INTERNAL_2003e347_4_k_cu_9a8a4efb_31044cute1_E
	.align		8
        /*0068*/ 	.dword	$str$24
	.align		8
        /*0070*/ 	.dword	$str$25


//--------------------- .text._ZN7cutlass13device_kernelINS_4fmha6kernel28FmhaKernelTmaWarpSpecializedINS1_10collective30FmhaMainloopTmaWarpSpecializedINS_10bfloat16_tEffN4cute5tupleIJNS7_1CILi128EEESA_NS9_ILi64EEEEEENS8_IJiNS9_ILi1EEENS8_IJiiEEEEEESF_SF_NS4_12CausalFusionEJEEENS4_15FmhaFwdEpilogueIS6_fNS8_IJSB_SB_SA_EEEEENS2_23IndividualTileSchedulerEJEEEEEvNT_6ParamsE --------------------------
	.section	.text._ZN7cutlass13device_kernelINS_4fmha6kernel28FmhaKernelTmaWarpSpecializedINS1_10collective30FmhaMainloopTmaWarpSpecializedINS_10bfloat16_tEffN4cute5tupleIJNS7_1CILi128EEESA_NS9_ILi64EEEEEENS8_IJiNS9_ILi1EEENS8_IJiiEEEEEESF_SF_NS4_12CausalFusionEJEEENS4_15FmhaFwdEpilogueIS6_fNS8_IJSB_SB_SA_EEEEENS2_23IndividualTileSchedulerEJEEEEEvNT_6ParamsE,"ax",@progbits
	.align	128
.text._ZN7cutlass13device_kernelINS_4fmha6kernel28FmhaKernelTmaWarpSpecializedINS1_10collective30FmhaMainloopTmaWarpSpecializedINS_10bfloat16_tEffN4cute5tupleIJNS7_1CILi128EEESA_NS9_ILi64EEEEEENS8_IJiNS9_ILi1EEENS8_IJiiEEEEEESF_SF_NS4_12CausalFusionEJEEENS4_15FmhaFwdEpilogueIS6_fNS8_IJSB_SB_SA_EEEEENS2_23IndividualTileSchedulerEJEEEEEvNT_6ParamsE:
        .type           _ZN7cutlass13device_kernelINS_4fmha6kernel28FmhaKernelTmaWarpSpecializedINS1_10collective30FmhaMainloopTmaWarpSpecializedINS_10bfloat16_tEffN4cute5tupleIJNS7_1CILi128EEESA_NS9_ILi64EEEEEENS8_IJiNS9_ILi1EEENS8_IJiiEEEEEESF_SF_NS4_12CausalFusionEJEEENS4_15FmhaFwdEpilogueIS6_fNS8_IJSB_SB_SA_EEEEENS2_23IndividualTileSchedulerEJEEEEEvNT_6ParamsE,@function
        .size           _ZN7cutlass13device_kernelINS_4fmha6kernel28FmhaKernelTmaWarpSpecializedINS1_10collective30FmhaMainloopTmaWarpSpecializedINS_10bfloat16_tEffN4cute5tupleIJNS7_1CILi128EEESA_NS9_ILi64EEEEEENS8_IJiNS9_ILi1EEENS8_IJiiEEEEEESF_SF_NS4_12CausalFusionEJEEENS4_15FmhaFwdEpilogueIS6_fNS8_IJSB_SB_SA_EEEEENS2_23IndividualTileSchedulerEJEEEEEvNT_6ParamsE,(.L_x_119 - _ZN7cutlass13device_kernelINS_4fmha6kernel28FmhaKernelTmaWarpSpecializedINS1_10collective30FmhaMainloopTmaWarpSpecializedINS_10bfloat16_tEffN4cute5tupleIJNS7_1CILi128EEESA_NS9_ILi64EEEEEENS8_IJiNS9_ILi1EEENS8_IJiiEEEEEESF_SF_NS4_12CausalFusionEJEEENS4_15FmhaFwdEpilogueIS6_fNS8_IJSB_SB_SA_EEEEENS2_23IndividualTileSchedulerEJEEEEEvNT_6ParamsE)
        .other          _ZN7cutlass13device_kernelINS_4fmha6kernel28FmhaKernelTmaWarpSpecializedINS1_10collective30FmhaMainloopTmaWarpSpecializedINS_10bfloat16_tEffN4cute5tupleIJNS7_1CILi128EEESA_NS9_ILi64EEEEEENS8_IJiNS9_ILi1EEENS8_IJiiEEEEEESF_SF_NS4_12CausalFusionEJEEENS4_15FmhaFwdEpilogueIS6_fNS8_IJSB_SB_SA_EEEEENS2_23IndividualTileSchedulerEJEEEEEvNT_6ParamsE,@"STO_CUDA_ENTRY STV_DEFAULT"
_ZN7cutlass13device_kernelINS_4fmha6kernel28FmhaKernelTmaWarpSpecializedINS1_10collective30FmhaMainloopTmaWarpSpecializedINS_10bfloat16_tEffN4cute5tupleIJNS7_1CILi128EEESA_NS9_ILi64EEEEEENS8_IJiNS9_ILi1EEENS8_IJiiEEEEEESF_SF_NS4_12CausalFusionEJEEENS4_15FmhaFwdEpilogueIS6_fNS8_IJSB_SB_SA_EEEEENS2_23IndividualTileSchedulerEJEEEEEvNT_6ParamsE:
[----:B------:R-:W1:Y:S01]  /*0000*/  LDC R1, c[0x0][0x28] ;  /* 0x00000a00ff017b82 */ /* 0x000e620000000800 */
[----:B------:R-:W2:Y:S01]  /*0010*/  S2R R0, SR_TID.X ;  /* 0x0000000000007919 */ /* 0x000ea20000002100 */
[----:B------:R-:W-:Y:S01]  /*0020*/  ELECT P1, URZ, PT ;  /* 0x00000000003f782f */ /* 0x000fe20003820000 */
[----:B------:R-:W-:Y:S01]  /*0030*/  BSSY B0, `(.L_x_0) ;  /* 0x0000017000007945 */ /* 0x000fe20003800000 */
[----:B--2---:R-:W-:-:S05]  /*0040*/  SHF.R.U32.HI R2, RZ, 0x5, R0 ;  /* 0x00000005ff027819 */ /* 0x004fca0000011600 */
[----:B------:R-:W2:Y:S02]  /*0050*/  SHFL.IDX PT, R3, R2, RZ, 0x1f ;  /* 0x00001fff02037589 */ /* 0x000ea400000e0000 */
[----:B--2---:R-:W-:Y:S02]  /*0060*/  R2UR UR4, R3 ;  /* 0x00000000030472ca */ /* 0x004fe400000e0000 */
[----:B------:R-:W-:-:S06]  /*0070*/  SHF.R.U32.HI R3, RZ, 0x7, R0 ;  /* 0x00000007ff037819 */ /* 0x000fcc0000011600 */
[----:B------:R-:W2:Y:S05]  /*0080*/  SHFL.IDX PT, R3, R3, RZ, 0x1f ;  /* 0x00001fff03037589 */ /* 0x000eaa00000e0000 */
[----:B------:R-:W-:Y:S02]  /*0090*/  USHF.R.S32.HI UR5, URZ, 0x1f, UR4 ;  /* 0x0000001f3f057899 */ /* 0x000fe40008011404 */
[----:B------:R-:W-:Y:S02]  /*00a0*/  ISETP.NE.OR P0, PT, RZ, UR4, !P1 ;  /* 0x00000004ff007c0c */ /* 0x000fe4000cf05670 */
[----:B------:R-:W-:-:S04]  /*00b0*/  ULEA.HI UR5, UR5, UR4, URZ, 0x2 ;  /* 0x0000000405057291 */ /* 0x000fc8000f8f103f */
[----:B------:R-:W-:-:S04]  /*00c0*/  ULOP3.LUT UR5, UR5, 0xfffffffc, URZ, 0xc0, !UPT ;  /* 0xfffffffc05057892 */ /* 0x000fc8000f8ec03f */
[----:B------:R-:W-:-:S03]  /*00d0*/  UIADD3 UR10, UR4, -UR5, URZ ;  /* 0x80000005040a7290 */ /* 0x000fc6000fffe03f */
[----:B-1----:R-:W-:Y:S09]  /*00e0*/  @P0 BRA `(.L_x_1) ;  /* 0x00000000002c0947 */ /* 0x002ff20003800000 */
[----:B------:R-:W-:Y:S02]  /*00f0*/  ULDC.64 UR4, c[0x0][0x198] ;  /* 0x0000660000047ab9 */ /* 0x000fe40000000a00 */
[----:B------:R-:W-:Y:S02]  /*0100*/  UIADD3 UR6, UP0, UR4, 0xf0, URZ ;  /* 0x000000f004067890 */ /* 0x000fe4000ff1e03f */
[----:B------:R-:W-:Y:S02]  /*0110*/  UIADD3 UR8, UP1, UR4, 0x1f0, URZ ;  /* 0x000001f004087890 */ /* 0x000fe4000ff3e03f */
[----:B------:R-:W-:Y:S02]  /*0120*/  UIADD3 UR4, UP2, UR4, 0x2f0, URZ ;  /* 0x000002f004047890 */ /* 0x000fe4000ff5e03f */
[----:B------:R-:W-:Y:S02]  /*0130*/  UIADD3.X UR7, URZ, UR5, URZ, UP0, !UPT ;  /* 0x000000053f077290 */ /* 0x000fe400087fe43f */
[----:B------:R-:W-:-:S02]  /*0140*/  UIADD3.X UR9, URZ, UR5, URZ, UP1, !UPT ;  /* 0x000000053f097290 */ /* 0x000fc40008ffe43f */
[----:B------:R-:W-:-:S05]  /*0150*/  UIADD3.X UR5, URZ, UR5, URZ, UP2, !UPT ;  /* 0x000000053f057290 */ /* 0x000fca00097fe43f */
[----:B------:R1:W-:Y:S02]  /*0160*/  UTMACCTL.PF [UR6] ;  /* 0x00000000060079b9 */ /* 0x0003e40008040000 */
[----:B------:R1:W-:Y:S02]  /*0170*/  UTMACCTL.PF [UR8] ;  /* 0x00000000080079b9 */ /* 0x0003e40008040000 */
[----:B------:R1:W-:Y:S02]  /*0180*/  UTMACCTL.PF [UR4] ;  /* 0x00000000040079b9 */ /* 0x0003e40008040000 */
[----:B-1----:R-:W-:Y:S01]  /*0190*/  NOP ;  /* 0x0000000000007918 */ /* 0x002fe20000000000 */
.L_x_1:
[----:B------:R-:W-:Y:S05]  /*01a0*/  BSYNC B0 ;  /* 0x0000000000007941 */ /* 0x000fea0003800000 */
.L_x_0:
[----:B------:R-:W1:Y:S01]  /*01b0*/  SHFL.IDX PT, R4, R2, RZ, 0x1f ;  /* 0x00001fff02047589 */ /* 0x000e6200000e0000 */
[----:B--2---:R-:W-:Y:S01]  /*01c0*/  R2UR UR38, R3 ;  /* 0x00000000032672ca */ /* 0x004fe200000e0000 */
[----:B------:R-:W-:-:S12]  /*01d0*/  UISETP.NE.AND UP0, UPT, UR10, 0x1, UPT ;  /* 0x000000010a00788c */ /* 0x000fd8000bf05270 */
[----:B------:R-:W-:Y:S02]  /*01e0*/  UIADD3 UR7, UR38, -0x1, URZ ;  /* 0xffffffff26077890 */ /* 0x000fe4000fffe03f */
[----:B------:R-:W-:Y:S02]  /*01f0*/  UISETP.EQ.AND UP2, UPT, UR38, URZ, !UP0 ;  /* 0x0000003f2600728c */ /* 0x000fe4000c742270 */
[----:B------:R-:W-:Y:S02]  /*0200*/  UISETP.GE.U32.AND UP1, UPT, UR7, 0x4, UPT ;  /* 0x000000040700788c */ /* 0x000fe4000bf26070 */
[----:B------:R-:W-:Y:S01]  /*0210*/  USEL UR6, URZ, 0x1, !UP2 ;  /* 0x000000013f067887 */ /* 0x000fe2000d000000 */
[----:B-1----:R-:W-:-:S03]  /*0220*/  ISETP.NE.AND P0, PT, R4, RZ, PT ;  /* 0x000000ff0400720c */ /* 0x002fc60003f05270 */
[----:B------:R-:W-:-:S10]  /*0230*/  USEL UR6, UR6, 0x2, UP1 ;  /* 0x0000000206067887 */ /* 0x000fd40008800000 */
[----:B------:R-:W-:Y:S05]  /*0240*/  @P0 BRA `(.L_x_2) ;  /* 0x0000000000480947 */ /* 0x000fea0003800000 */
[----:B------:R-:W1:Y:S01]  /*0250*/  S2UR UR11, SR_CgaCtaId ;  /* 0x00000000000b79c3 */ /* 0x000e620000008800 */
[----:B------:R-:W-:Y:S01]  /*0260*/  UMOV UR4, 0x400 ;  /* 0x0000040000047882 */ /* 0x000fe20000000000 */
[----:B------:R-:W-:Y:S01]  /*0270*/  UMOV UR5, 0x1 ;  /* 0x0000000100057882 */ /* 0x000fe20000000000 */
[----:B------:R-:W-:Y:S01]  /*0280*/  UMOV UR8, 0x80 ;  /* 0x0000008000087882 */ /* 0x000fe20000000000 */
[----:B------:R-:W-:Y:S01]  /*0290*/  ELECT P0, URZ, PT ;  /* 0x00000000003f782f */ /* 0x000fe20003800000 */
[----:B------:R-:W-:-:S04]  /*02a0*/  UIADD3 UR8, -UR8, 0x100000, URZ ;  /* 0x0010000008087890 */ /* 0x000fc8000fffe13f */
[----:B------:R-:W-:Y:S02]  /*02b0*/  USHF.L.U32 UR9, UR8, 0xb, URZ ;  /* 0x0000000b08097899 */ /* 0x000fe4000800063f */
[----:B------:R-:W-:Y:S02]  /*02c0*/  USHF.L.U32 UR8, UR8, 0x1, URZ ;  /* 0x0000000108087899 */ /* 0x000fe4000800063f */
[----:B-1----:R-:W-:Y:S02]  /*02d0*/  ULEA UR11, UR11, UR4, 0x18 ;  /* 0x000000040b0b7291 */ /* 0x002fe4000f8ec03f */
[----:B------:R-:W-:-:S04]  /*02e0*/  UIADD3 UR4, -UR5, 0x100000, URZ ;  /* 0x0010000005047890 */ /* 0x000fc8000fffe13f */
[----:B------:R-:W-:Y:S02]  /*02f0*/  USHF.L.U32 UR5, UR4, 0xb, URZ ;  /* 0x0000000b04057899 */ /* 0x000fe4000800063f */
[----:B------:R-:W-:Y:S01]  /*0300*/  USHF.L.U32 UR4, UR4, 0x1, URZ ;  /* 0x0000000104047899 */ /* 0x000fe2000800063f */
[----:B------:R-:W1:Y:S11]  /*0310*/  FENCE.VIEW.ASYNC.S ;  /* 0x00000000000073c6 */ /* 0x000e760000000000 */
[----:B-1----:R1:W2:Y:S01]  /*0320*/  SYNCS.EXCH.64 URZ, [UR11+0x18050], UR4 ;  /* 0x018050040b3f75b2 */ /* 0x0022a20008000100 */
[----:B------:R1:W3:Y:S01]  /*0330*/  SYNCS.EXCH.64 URZ, [UR11+0x18060], UR8 ;  /* 0x018060080b3f75b2 */ /* 0x0002e20008000100 */
[----:B------:R1:W4:Y:S01]  /*0340*/  SYNCS.EXCH.64 URZ, [UR11+0x18058], UR4 ;  /* 0x018058040b3f75b2 */ /* 0x0003220008000100 */
[----:B------:R1:W1:Y:S01]  /*0350*/  SYNCS.EXCH.64 URZ, [UR11+0x18068], UR8 ;  /* 0x018068080b3f75b2 */ /* 0x0002620008000100 */
[----:B------:R-:W-:Y:S01]  /*0360*/  NOP ;  /* 0x0000000000007918 */ /* 0x000fe20000000000 */
.L_x_2:
[----:B------:R-:W5:Y:S01]  /*0370*/  SHFL.IDX PT, R3, R2, RZ, 0x1f ;  /* 0x00001fff02037589 */ /* 0x000f6200000e0000 */
[----:B------:R-:W-:Y:S01]  /*0380*/  NOP ;  /* 0x0000000000007918 */ /* 0x000fe20000000000 */
[----:B-----5:R-:W-:-:S13]  /*0390*/  ISETP.NE.AND P0, PT, R3, RZ, PT ;  /* 0x000000ff0300720c */ /* 0x020fda0003f05270 */
[----:B------:R-:W-:Y:S05]  /*03a0*/  @P0 BRA `(.L_x_3) ;  /* 0x0000000000600947 */ /* 0x000fea0003800000 */
[----:B-1----:R-:W1:Y:S01]  /*03b0*/  S2UR UR5, SR_CgaCtaId ;  /* 0x00000000000579c3 */ /* 0x002e620000008800 */
[----:B------:R-:W-:Y:S01]  /*03c0*/  UMOV UR4, 0x400 ;  /* 0x0000040000047882 */ /* 0x000fe20000000000 */
[----:B------:R-:W-:Y:S01]  /*03d0*/  UMOV UR8, 0x1 ;  /* 0x0000000100087882 */ /* 0x000fe20000000000 */
[----:B------:R-:W-:Y:S01]  /*03e0*/  UMOV UR12, 0x100 ;  /* 0x00000100000c7882 */ /* 0x000fe20000000000 */
[----:B------:R-:W-:-:S04]  /*03f0*/  UIADD3 UR8, -UR8, 0x100000, URZ ;  /* 0x0010000008087890 */ /* 0x000fc8000fffe13f */
[----:B------:R-:W-:Y:S02]  /*0400*/  USHF.L.U32 UR9, UR8, 0xb, URZ ;  /* 0x0000000b08097899 */ /* 0x000fe4000800063f */
[----:B------:R-:W-:Y:S01]  /*0410*/  USHF.L.U32 UR8, UR8, 0x1, URZ ;  /* 0x0000000108087899 */ /* 0x000fe2000800063f */
[----:B------:R-:W-:Y:S01]  /*0420*/  ELECT P0, URZ, PT ;  /* 0x00000000003f782f */ /* 0x000fe20003800000 */
[----:B-1----:R-:W-:Y:S02]  /*0430*/  ULEA UR11, UR5, UR4, 0x18 ;  /* 0x00000004050b7291 */ /* 0x002fe4000f8ec03f */
[----:B------:R-:W-:-:S04]  /*0440*/  UIADD3 UR4, -UR12, 0x100000, URZ ;  /* 0x001000000c047890 */ /* 0x000fc8000fffe13f */
[----:B------:R-:W-:Y:S02]  /*0450*/  USHF.L.U32 UR5, UR4, 0xb, URZ ;  /* 0x0000000b04057899 */ /* 0x000fe4000800063f */
[----:B------:R-:W-:Y:S01]  /*0460*/  USHF.L.U32 UR4, UR4, 0x1, URZ ;  /* 0x0000000104047899 */ /* 0x000fe2000800063f */
[----:B------:R-:W1:Y:S03]  /*0470*/  FENCE.VIEW.ASYNC.S ;  /* 0x00000000000073c6 */ /* 0x000e660000000000 */
[----:B-1----:R1:W1:Y:S08]  /*0480*/  SYNCS.EXCH.64 URZ, [UR11+0x18000], UR8 ;  /* 0x018000080b3f75b2 */ /* 0x0022700008000100 */
[----:B------:R1:W1:Y:S01]  /*0490*/  SYNCS.EXCH.64 URZ, [UR11+0x18028], UR4 ;  /* 0x018028040b3f75b2 */ /* 0x0002620008000100 */
        /* <DEDUP_REMOVED lines=8> */
[----:B------:R-:W-:Y:S01]  /*0520*/  NOP ;  /* 0x0000000000007918 */ /* 0x000fe20000000000 */
.L_x_3:
        /* <DEDUP_REMOVED lines=21> */
[----:B------:R-:W-:Y:S01]  /*0680*/  NOP ;  /* 0x0000000000007918 */ /* 0x000fe20000000000 */
.L_x_4:
[----:B------:R-:W5:Y:S01]  /*0690*/  SHFL.IDX PT, R3, R2, RZ, 0x1f ;  /* 0x00001fff02037589 */ /* 0x000f6200000e0000 */
[----:B------:R-:W-:Y:S01]  /*06a0*/  ELECT P0, URZ, PT ;  /* 0x00000000003f782f */ /* 0x000fe20003800000 */
[----:B------:R-:W-:Y:S01]  /*06b0*/  NOP ;  /* 0x0000000000007918 */ /* 0x000fe20000000000 */
[----:B-1----:R-:W-:Y:S02]  /*06c0*/  UMOV UR4, 0x80 ;  /* 0x0000008000047882 */ /* 0x002fe40000000000 */
[C---:B-----5:R-:W-:Y:S02]  /*06d0*/  ISETP.NE.OR P0, PT, R3.reuse, RZ, !P0 ;  /* 0x000000ff0300720c */ /* 0x060fe40004705670 */
[----:B------:R-:W-:-:S11]  /*06e0*/  ISETP.NE.AND P2, PT, R3, RZ, PT ;  /* 0x000000ff0300720c */ /* 0x000fd60003f45270 */
[----:B------:R-:W-:Y:S01]  /*06f0*/  VOTEU.ALL UP2, P0 ;  /* 0x00000000003f7886 */ /* 0x000fe20000040000 */
[----:B------:R-:W-:Y:S01]  /*0700*/  VOTEU.ALL UP3, P0 ;  /* 0x00000000003f7886 */ /* 0x000fe20000060000 */
[----:B------:R-:W-:Y:S01]  /*0710*/  VOTEU.ALL UP4, P0 ;  /* 0x00000000003f7886 */ /* 0x000fe20000080000 */
[----:B------:R-:W-:Y:S02]  /*0720*/  VOTEU.ALL UP5, P0 ;  /* 0x00000000003f7886 */ /* 0x000fe400000a0000 */
[----:B------:R-:W1:Y:S01]  /*0730*/  @!UP2 S2UR UR9, SR_CgaCtaId ;  /* 0x000000000009a9c3 */ /* 0x000e620000008800 */
[----:B------:R-:W-:Y:S01]  /*0740*/  @!UP2 UMOV UR8, 0x400 ;  /* 0x000004000008a882 */ /* 0x000fe20000000000 */
[----:B------:R-:W-:-:S04]  /*0750*/  @!UP2 UIADD3 UR4, -UR4, 0x100000, URZ ;  /* 0x001000000404a890 */ /* 0x000fc8000fffe13f */
[----:B------:R-:W-:Y:S02]  /*0760*/  @!UP2 USHF.L.U32 UR5, UR4, 0xb, URZ ;  /* 0x0000000b0405a899 */ /* 0x000fe4000800063f */
[----:B------:R-:W-:Y:S02]  /*0770*/  @!UP2 USHF.L.U32 UR4, UR4, 0x1, URZ ;  /* 0x000000010404a899 */ /* 0x000fe4000800063f */
[----:B-1----:R-:W-:Y:S01]  /*0780*/  @!UP2 ULEA UR8, UR9, UR8, 0x18 ;  /* 0x000000080908a291 */ /* 0x002fe2000f8ec03f */
[----:B------:R-:W-:Y:S01]  /*0790*/  VOTEU.ALL UP2, P0 ;  /* 0x00000000003f7886 */ /* 0x000fe20000040000 */
[----:B------:R-:W1:Y:S10]  /*07a0*/  FENCE.VIEW.ASYNC.S ;  /* 0x00000000000073c6 */ /* 0x000e740000000000 */
[----:B-1----:R1:W1:Y:S01]  /*07b0*/  @!UP2 SYNCS.EXCH.64 URZ, [UR8+0x18090], UR4 ;  /* 0x01809004083fa5b2 */ /* 0x0022620008000100 */
[----:B------:R1:W1:Y:S01]  /*07c0*/  @!UP3 SYNCS.EXCH.64 URZ, [UR8+0x18098], UR4 ;  /* 0x01809804083fb5b2 */ /* 0x0002620008000100 */
[----:B------:R1:W1:Y:S01]  /*07d0*/  @!UP4 SYNCS.EXCH.64 URZ, [UR8+0x180a0], UR4 ;  /* 0x0180a004083fc5b2 */ /* 0x0002620008000100 */
[----:B------:R1:W1:Y:S01]  /*07e0*/  @!UP5 SYNCS.EXCH.64 URZ, [UR8+0x180a8], UR4 ;  /* 0x0180a804083fd5b2 */ /* 0x0002620008000100 */
[----:B------:R-:W-:Y:S01]  /*07f0*/  NOP ;  /* 0x0000000000007918 */ /* 0x000fe20000000000 */
[----:B------:R-:W-:Y:S05]  /*0800*/  @P2 BRA `(.L_x_5) ;  /* 0x0000000000482947 */ /* 0x000fea0003800000 */
[----:B-1----:R-:W1:Y:S01]  /*0810*/  S2UR UR5, SR_CgaCtaId ;  /* 0x00000000000579c3 */ /* 0x002e620000008800 */
[----:B------:R-:W-:Y:S01]  /*0820*/  UMOV UR4, 0x400 ;  /* 0x0000040000047882 */ /* 0x000fe20000000000 */
[----:B------:R-:W-:Y:S01]  /*0830*/  UMOV UR8, 0x20 ;  /* 0x0000002000087882 */ /* 0x000fe20000000000 */
[----:B------:R-:W-:Y:S01]  /*0840*/  UMOV UR9, 0x80 ;  /* 0x0000008000097882 */ /* 0x000fe20000000000 */
[----:B------:R-:W-:Y:S01]  /*0850*/  ELECT P0, URZ, PT ;  /* 0x00000000003f782f */ /* 0x000fe20003800000 */
[----:B-1----:R-:W-:Y:S02]  /*0860*/  ULEA UR11, UR5, UR4, 0x18 ;  /* 0x00000004050b7291 */ /* 0x002fe4000f8ec03f */
[----:B------:R-:W-:-:S04]  /*0870*/  UIADD3 UR4, -UR8, 0x100000, URZ ;  /* 0x0010000008047890 */ /* 0x000fc8000fffe13f */
[----:B------:R-:W-:Y:S02]  /*0880*/  USHF.L.U32 UR5, UR4, 0xb, URZ ;  /* 0x0000000b04057899 */ /* 0x000fe4000800063f */
[----:B------:R-:W-:Y:S02]  /*0890*/  USHF.L.U32 UR4, UR4, 0x1, URZ ;  /* 0x0000000104047899 */ /* 0x000fe4000800063f */
        /* <DEDUP_REMOVED lines=9> */
.L_x_5:
[----:B------:R-:W-:Y:S01]  /*0930*/  ISETP.NE.AND P0, PT, RZ, UR38, PT ;  /* 0x00000026ff007c0c */ /* 0x000fe2000bf05270 */
[----:B------:R-:W-:Y:S01]  /*0940*/  IMAD.U32 R2, RZ, RZ, UR10 ;  /* 0x0000000aff027e24 */ /* 0x000fe2000f8e00ff */
[----:B------:R-:W-:Y:S01]  /*0950*/  NOP ;  /* 0x0000000000007918 */ /* 0x000fe20000000000 */
[----:B-1234-:R-:W-:Y:S03]  /*0960*/  BAR.SYNC.DEFER_BLOCKING 0x0 ;  /* 0x0000000000007b1d */ /* 0x01efe60000010000 */
[----:B------:R-:W-:-:S07]  /*0970*/  ISETP.EQ.AND P2, PT, R2, 0x1, P1 ;  /* 0x000000010200780c */ /* 0x000fce0000f42270 */
[----:B------:R-:W-:Y:S06]  /*0980*/  @!P0 BRA `(.L_x_6) ;  /* 0x000000a400048947 */ /* 0x000fec0003800000 */
[----:B------:R-:W-:-:S06]  /*0990*/  UISETP.GT.U32.AND UP2, UPT, UR7, 0x3, UPT ;  /* 0x000000030700788c */ /* 0x000fcc000bf44070 */
[----:B------:R-:W-:-:S13]  /*09a0*/  PLOP3.LUT P0, PT, PT, PT, UP2, 0x80, 0x0 ;  /* 0x000000000000781c */ /* 0x000fda0003f0f028 */
[----:B------:R-:W-:Y:S05]  /*09b0*/  @P0 EXIT ;  /* 0x000000000000094d */ /* 0x000fea0003800000 */
.L_x_7:
[----:B------:R-:W-:-:S08]  /*09c0*/  NOP ;  /* 0x0000000000007918 */ /* 0x000fd00000000000 */
[----:B------:R-:W1:Y:S02]  /*09d0*/  USETMAXREG.TRY_ALLOC.CTAPOOL UP2, 0xf0 ;  /* 0x000000f0000079c8 */ /* 0x000e640008040600 */
[----:B-1----:R-:W-:-:S13]  /*09e0*/  PLOP3.LUT P0, PT, PT, PT, UP2, 0x80, 0x0 ;  /* 0x000000000000781c */ /* 0x002fda0003f0f028 */
[----:B------:R-:W-:Y:S05]  /*09f0*/  @!P0 BRA `(.L_x_7) ;  /* 0xfffffffc00f08947 */ /* 0x000fea000383ffff */
[----:B------:R-:W-:Y:S01]  /*0a00*/  UISETP.NE.AND UP2, UPT, UR38, 0x1, UPT ;  /* 0x000000012600788c */ /* 0x000fe2000bf45270 */
[----:B------:R-:W1:Y:S01]  /*0a10*/  S2UR UR8, SR_CTAID.X ;  /* 0x00000000000879c3 */ /* 0x000e620000002500 */
[----:B------:R-:W-:Y:S01]  /*0a20*/  UMOV UR4, URZ ;  /* 0x0000003f00047c82 */ /* 0x000fe20008000000 */
[----:B------:R-:W-:-:S03]  /*0a30*/  UMOV UR5, URZ ;  /* 0x0000003f00057c82 */ /* 0x000fc60008000000 */
[----:B------:R-:W-:-:S13]  /*0a40*/  PLOP3.LUT P0, PT, PT, PT, UP2, 0x80, 0x0 ;  /* 0x000000000000781c */ /* 0x000fda0003f0f028 */
[----:B------:R-:W-:Y:S05]  /*0a50*/  @!P0 BRA `(.L_x_8) ;  /* 0x00000000003c8947 */ /* 0x000fea0003800000 */
[----:B------:R-:W-:Y:S01]  /*0a60*/  UISETP.NE.AND UP2, UPT, UR38, 0x2, UPT ;  /* 0x000000022600788c */ /* 0x000fe2000bf45270 */
[----:B------:R-:W-:-:S05]  /*0a70*/  UMOV UR5, 0x1 ;  /* 0x0000000100057882 */ /* 0x000fca0000000000 */
[----:B------:R-:W-:-:S13]  /*0a80*/  PLOP3.LUT P1, PT, PT, PT, UP2, 0x80, 0x0 ;  /* 0x000000000000781c */ /* 0x000fda0003f2f028 */
[----:B------:R-:W-:Y:S05]  /*0a90*/  @!P1 BRA `(.L_x_8) ;  /* 0x00000000002c9947 */ /* 0x000fea0003800000 */
[----:B------:R-:W-:-:S06]  /*0aa0*/  UISETP.NE.AND UP2, UPT, UR38, 0x3, UPT ;  /* 0x000000032600788c */ /* 0x000fcc000bf45270 */
[----:B------:R-:W-:-:S13]  /*0ab0*/  PLOP3.LUT P1, PT, PT, PT, UP2, 0x80, 0x0 ;  /* 0x000000000000781c */ /* 0x000fda0003f2f028 */
[----:B------:R-:W-:Y:S05]  /*0ac0*/  @!P1 BRA `(.L_x_9) ;  /* 0x0000000000189947 */ /* 0x000fea0003800000 */
[----:B------:R-:W-:-:S11]  /*0ad0*/  UISETP.NE.AND UP2, UPT, UR38, 0x4, UPT ;  /* 0x000000042600788c */ /* 0x000fd6000bf45270 */
[----:B------:R-:W-:Y:S01]  /*0ae0*/  @!UP2 UMOV UR4, 0x1 ;  /* 0x000000010004a882 */ /* 0x000fe20000000000 */
[----:B------:R-:W-:Y:S01]  /*0af0*/  @!UP2 UMOV UR5, 0x1 ;  /* 0x000000010005a882 */ /* 0x000fe20000000000 */
[----:B------:R-:W-:Y:S01]  /*0b00*/  @UP2 UMOV UR4, URZ ;  /* 0x0000003f00042c82 */ /* 0x000fe20008000000 */
[----:B------:R-:W-:Y:S01]  /*0b10*/  @UP2 UMOV UR5, URZ ;  /* 0x0000003f00052c82 */ /* 0x000fe20008000000 */
[----:B------:R-:W-:Y:S05]  /*0b20*/  BRA `(.L_x_8) ;  /* 0x0000000000087947 */ /* 0x000fea0003800000 */
.L_x_9:
[----:B------:R-:W-:Y:S01]  /*0b30*/  UMOV UR4, 0x1 ;  /* 0x0000000100047882 */ /* 0x000fe20000000000 */
[----:B------:R-:W-:-:S05]  /*0b40*/  UMOV UR5, URZ ;  /* 0x0000003f00057c82 */ /* 0x000fca0008000000 */
.L_x_8:
[----:B------:R-:W-:Y:S05]  /*0b50*/  @!P0 BRA `(.L_x_10) ;  /* 0x0000000000408947 */ /* 0x000fea0003800000 */
[----:B------:R-:W-:-:S06]  /*0b60*/  UISETP.NE.AND UP2, UPT, UR38, 0x2, UPT ;  /* 0x000000022600788c */ /* 0x000fcc000bf45270 */
[----:B------:R-:W-:-:S13]  /*0b70*/  PLOP3.LUT P0, PT, PT, PT, UP2, 0x80, 0x0 ;  /* 0x000000000000781c */ /* 0x000fda0003f0f028 */
[----:B------:R-:W-:Y:S05]  /*0b80*/  @!P0 BRA `(.L_x_11) ;  /* 0x00000000002c8947 */ /* 0x000fea0003800000 */
[----:B------:R-:W-:-:S06]  /*0b90*/  UISETP.NE.AND UP2, UPT, UR38, 0x3, UPT ;  /* 0x000000032600788c */ /* 0x000fcc000bf45270 */
[----:B------:R-:W-:-:S13]  /*0ba0*/  PLOP3.LUT P0, PT, PT, PT, UP2, 0x80, 0x0 ;  /* 0x000000000000781c */ /* 0x000fda0003f0f028 */
[----:B------:R-:W-:Y:S05]  /*0bb0*/  @!P0 BRA `(.L_x_12) ;  /* 0x0000000000188947 */ /* 0x000fea0003800000 */
[----:B------:R-:W-:Y:S01]  /*0bc0*/  UISETP.NE.AND UP2, UPT, UR38, 0x4, UPT ;  /* 0x000000042600788c */ /* 0x000fe2000bf45270 */
[----:B-1----:R-:W-:-:S05]  /*0bd0*/  UMOV UR37, UR8 ;  /* 0x0000000800257c82 */ /* 0x002fca0008000000 */
[----:B------:R-:W-:-:S13]  /*0be0*/  PLOP3.LUT P0, PT, PT, PT, UP2, 0x80, 0x0 ;  /* 0x000000000000781c */ /* 0x000fda0003f0f028 */
[----:B------:R-:W-:Y:S05]  /*0bf0*/  @P0 BRA `(.L_x_13) ;  /* 0x00000000001c0947 */ /* 0x000fea0003800000 */
[----:B------:R-:W-:Y:S01]  /*0c00*/  ULEA UR37, UR8, 0x3, 0x1 ;  /* 0x0000000308257891 */ /* 0x000fe2000f8e083f */
[----:B------:R-:W-:Y:S11]  /*0c10*/  BRA `(.L_x_13) ;  /* 0x0000000000147947 */ /* 0x000ff60003800000 */
.L_x_12:
[----:B-1----:R-:W-:Y:S01]  /*0c20*/  ULEA UR37, UR8, 0x2, 0x1 ;  /* 0x0000000208257891 */ /* 0x002fe2000f8e083f */
[----:B------:R-:W-:Y:S11]  /*0c30*/  BRA `(.L_x_13) ;  /* 0x00000000000c7947 */ /* 0x000ff60003800000 */
.L_x_11:
[----:B-1----:R-:W-:Y:S01]  /*0c40*/  ULEA UR37, UR8, 0x1, 0x1 ;  /* 0x0000000108257891 */ /* 0x002fe2000f8e083f */
[----:B------:R-:W-:Y:S11]  /*0c50*/  BRA `(.L_x_13) ;  /* 0x0000000000047947 */ /* 0x000ff60003800000 */
.L_x_10:
[----:B-1----:R-:W-:-:S12]  /*0c60*/  USHF.L.U32 UR37, UR8, 0x1, URZ ;  /* 0x0000000108257899 */ /* 0x002fd8000800063f */
.L_x_13:
[----:B------:R-:W1:Y:S01]  /*0c70*/  LDC R2, c[0x0][0x28c] ;  /* 0x0000a300ff027b82 */ /* 0x000e620000000800 */
[----:B------:R-:W-:Y:S01]  /*0c80*/  ULOP3.LUT UR6, UR6, 0x1, URZ, 0xfc, !UPT ;  /* 0x0000000106067892 */ /* 0x000fe2000f8efc3f */
[----:B------:R-:W-:-:S03]  /*0c90*/  SHF.R.S32.HI R3, RZ, 0x1f, R0 ;  /* 0x0000001fff037819 */ /* 0x000fc60000011400 */
[----:B------:R-:W-:Y:S01]  /*0ca0*/  UISETP.NE.AND UP2, UPT, UR6, 0x3, UPT ;  /* 0x000000030600788c */ /* 0x000fe2000bf45270 */
[----:B------:R-:W-:Y:S01]  /*0cb0*/  LEA.HI R3, R3, R0, RZ, 0x7 ;  /* 0x0000000003037211 */ /* 0x000fe200078f38ff */
[----:B------:R-:W-:-:S03]  /*0cc0*/  ULEA UR6, UR8, 0xff, 0x7 ;  /* 0x000000ff08067891 */ /* 0x000fc6000f8e383f */
[----:B------:R-:W-:Y:S01]  /*0cd0*/  LOP3.LUT R3, R3, 0xffffff80, RZ, 0xc0, !PT ;  /* 0xffffff8003037812 */ /* 0x000fe200078ec0ff */
[----:B------:R-:W-:Y:S01]  /*0ce0*/  USHF.R.U32.HI UR6, URZ, 0x7, UR6 ;  /* 0x000000073f067899 */ /* 0x000fe20008011606 */
[----:B------:R-:W-:Y:S02]  /*0cf0*/  PLOP3.LUT P0, PT, PT, PT, UP2, 0x80, 0x0 ;  /* 0x000000000000781c */ /* 0x000fe40003f0f028 */
[----:B------:R-:W-:Y:S01]  /*0d00*/  IADD3 R3, -R3, R0, RZ ;  /* 0x0000000003037210 */ /* 0x000fe20007ffe1ff */
[----:B-1----:R-:W-:-:S05]  /*0d10*/  VIADD R2, R2, 0x7f ;  /* 0x0000007f02027836 */ /* 0x002fca0000000000 */
[----:B------:R-:W-:-:S04]  /*0d20*/  SHF.R.S32.HI R5, RZ, 0x1f, R2 ;  /* 0x0000001fff057819 */ /* 0x000fc80000011402 */
[----:B------:R-:W-:-:S04]  /*0d30*/  LEA.HI R5, R5, R2, RZ, 0x7 ;  /* 0x0000000205057211 */ /* 0x000fc800078f38ff */
[----:B------:R-:W-:-:S04]  /*0d40*/  SHF.R.S32.HI R5, RZ, 0x7, R5 ;  /* 0x00000007ff057819 */ /* 0x000fc80000011405 */
[----:B------:R-:W-:Y:S01]  /*0d50*/  VIMNMX R8, R5, UR6, PT ;  /* 0x0000000605087c48 */ /* 0x000fe2000bfe0100 */
[----:B------:R-:W-:Y:S06]  /*0d60*/  @!P0 BRA `(.L_x_14) ;  /* 0x0000000000048947 */ /* 0x000fec0003800000 */
[----:B------:R-:W-:Y:S01]  /*0d70*/  BPT.TRAP 0x1 ;  /* 0x000000040000795c */ /* 0x000fe20000300000 */
.L_x_14:
[----:B------:R-:W1:Y:S01]  /*0d80*/  S2UR UR6, SR_CgaCtaId ;  /* 0x00000000000679c3 */ /* 0x000e620000008800 */
[----:B------:R-:W-:Y:S01]  /*0d90*/  UMOV UR36, 0x400 ;  /* 0x0000040000247882 */ /* 0x000fe20000000000 */
[----:B------:R-:W-:Y:S01]  /*0da0*/  IMAD.U32 R6, RZ, RZ, UR4 ;  /* 0x00000004ff067e24 */ /* 0x000fe2000f8e00ff */
[----:B------:R-:W-:-:S04]  /*0db0*/  SHF.R.S32.HI R0, RZ, 0x1f, R3 ;  /* 0x0000001fff007819 */ /* 0x000fc80000011403 */
[----:B------:R-:W-:Y:S02]  /*0dc0*/  SHF.L.U32 R6, R6, 0x1f, RZ ;  /* 0x0000001f06067819 */ /* 0x000fe400000006ff */
[CC--:B------:R-:W-:Y:S02]  /*0dd0*/  LEA.HI R2, R0.reuse, R3.reuse, RZ, 0x2 ;  /* 0x0000000300027211 */ /* 0x0c0fe400078f10ff */
[----:B------:R-:W-:Y:S02]  /*0de0*/  LEA.HI R0, R0, R3, RZ, 0x5 ;  /* 0x0000000300007211 */ /* 0x000fe400078f28ff */
[--C-:B------:R-:W-:Y:S02]  /*0df0*/  SHF.R.S32.HI R4, RZ, 0x2, R2.reuse ;  /* 0x00000002ff047819 */ /* 0x100fe40000011402 */
[----:B------:R-:W-:Y:S02]  /*0e00*/  SHF.R.S32.HI R5, RZ, 0x1f, R2 ;  /* 0x0000001fff057819 */ /* 0x000fe40000011402 */
[----:B------:R-:W-:-:S02]  /*0e10*/  SHF.R.S32.HI R0, RZ, 0x5, R0 ;  /* 0x00000005ff007819 */ /* 0x000fc40000011400 */
[----:B------:R-:W-:Y:S02]  /*0e20*/  LEA.HI R5, R5, R4, RZ, 0x3 ;  /* 0x0000000405057211 */ /* 0x000fe400078f18ff */
[----:B------:R-:W-:Y:S02]  /*0e30*/  LOP3.LUT R2, R2, 0x7ffffffc, RZ, 0xc0, !PT ;  /* 0x7ffffffc02027812 */ /* 0x000fe400078ec0ff */
[----:B------:R-:W-:Y:S01]  /*0e40*/  LOP3.LUT R5, R5, 0xfffffff8, RZ, 0xc0, !PT ;  /* 0xfffffff805057812 */ /* 0x000fe200078ec0ff */
[----:B-1----:R-:W-:Y:S01]  /*0e50*/  ULEA UR36, UR6, UR36, 0x18 ;  /* 0x0000002406247291 */ /* 0x002fe2000f8ec03f */
[----:B------:R-:W-:-:S03]  /*0e60*/  IADD3 R2, R3, -R2, RZ ;  /* 0x8000000203027210 */ /* 0x000fc60007ffe0ff */
[----:B------:R-:W-:Y:S01]  /*0e70*/  ULEA UR6, UR5, UR36, 0x3 ;  /* 0x0000002405067291 */ /* 0x000fe2000f8e183f */
[----:B------:R-:W-:-:S04]  /*0e80*/  IMAD.IADD R5, R4, 0x1, -R5 ;  /* 0x0000000104057824 */ /* 0x000fc800078e0a05 */
[----:B------:R-:W-:Y:S02]  /*0e90*/  IMAD R0, R0, 0x10, R5 ;  /* 0x0000001000007824 */ /* 0x000fe400078e0205 */
[----:B------:R-:W-:Y:S02]  /*0ea0*/  IMAD.U32 R5, RZ, RZ, UR37 ;  /* 0x00000025ff057e24 */ /* 0x000fe4000f8e00ff */
[----:B------:R-:W1:Y:S02]  /*0eb0*/  SYNCS.PHASECHK.TRANS64.TRYWAIT P1, [UR6+0x18050], R6 ;  /* 0x01805006ff0075a7 */ /* 0x000e640008020146 */
[----:B-1----:R-:W-:Y:S05]  /*0ec0*/  @!P1 BRA `(.L_x_15) ;  /* 0x000000ac00d49947 */ /* 0x002fea0003800000 */
.L_x_101:
[----:B------:R-:W-:Y:S01]  /*0ed0*/  SHF.L.U32 R7, R2, 0x1, RZ ;  /* 0x0000000102077819 */ /* 0x000fe200000006ff */
[----:B------:R-:W-:Y:S01]  /*0ee0*/  IMAD R0, R5, 0x40, R0 ;  /* 0x0000004005007824 */ /* 0x000fe200078e0200 */
[----:B------:R-:W-:Y:S06]  /*0ef0*/  @!P0 BRA `(.L_x_16) ;  /* 0x0000000000048947 */ /* 0x000fec0003800000 */
[----:B------:R-:W-:Y:S01]  /*0f00*/  BPT.TRAP 0x1 ;  /* 0x000000040000795c */ /* 0x000fe20000300000 */
.L_x_16:
[----:B------:R-:W-:Y:S01]  /*0f10*/  SHF.L.U32 R9, RZ, 0x1f, RZ ;  /* 0x0000001fff097819 */ /* 0x000fe200000006ff */
[----:B------:R-:W-:Y:S01]  /*0f20*/  UIADD3 UR21, UR36, 0x18090, URZ ;  /* 0x0001809024157890 */ /* 0x000fe2000fffe03f */
[----:B------:R-:W-:Y:S02]  /*0f30*/  ISETP.NE.AND P2, PT, RZ, UR7, PT ;  /* 0x00000007ff007c0c */ /* 0x000fe4000bf45270 */
[----:B------:R-:W2:Y:S02]  /*0f40*/  SYNCS.PHASECHK.TRANS64.TRYWAIT P1, [UR36+0x18000], R9 ;  /* 0x01800009ff0075a7 */ /* 0x000ea40008020164 */
[----:B--2---:R-:W-:Y:S09]  /*0f50*/  @!P1 BRA `(.L_x_17) ;  /* 0x000000ac00c89947 */ /* 0x004ff20003800000 */
.L_x_102:
[----:B------:R-:W-:Y:S01]  /*0f60*/  ULEA UR23, UR38, UR21, 0x3 ;  /* 0x0000001526177291 */ /* 0x000fe2000f8e183f */
[----:B--2---:R-:W-:-:S04]  /*0f70*/  SEL R2, RZ, 0x1, P2 ;  /* 0x00000001ff027807 */ /* 0x004fc80001000000 */
[----:B------:R-:W-:-:S04]  /*0f80*/  SHF.L.U32 R2, R2, 0x1f, RZ ;  /* 0x0000001f02027819 */ /* 0x000fc800000006ff */
[----:B------:R-:W2:Y:S02]  /*0f90*/  SYNCS.PHASECHK.TRANS64.TRYWAIT P1, [UR23+-0x8], R2 ;  /* 0xfffff802ff0075a7 */ /* 0x000ea40008020157 */
[----:B--2---:R-:W-:Y:S05]  /*0fa0*/  @!P1 BRA `(.L_x_18) ;  /* 0x000000ac00cc9947 */ /* 0x004fea0003800000 */
.L_x_103:
[----:B------:R-:W-:Y:S01]  /*0fb0*/  USHF.R.U32.HI UR4, URZ, 0x4, UR36 ;  /* 0x000000043f047899 */ /* 0x000fe20008011624 */
[----:B------:R-:W-:Y:S01]  /*0fc0*/  WARPGROUP.ARRIVE ;  /* 0x00000000000079c5 */ /* 0x000fe20000000000 */
[----:B------:R-:W-:Y:S01]  /*0fd0*/  UIADD3 UR6, UR36, 0x4000, URZ ;  /* 0x0000400024067890 */ /* 0x000fe2000fffe03f */
[C---:B------:R-:W-:Y:S01]  /*0fe0*/  IADD3 R5, R7.reuse, 0x9, RZ ;  /* 0x0000000907057810 */ /* 0x040fe20007ffe0ff */
[----:B------:R-:W-:Y:S01]  /*0ff0*/  ULOP3.LUT UR4, UR4, 0x3fff, URZ, 0xc0, !UPT ;  /* 0x00003fff04047892 */ /* 0x000fe2000f8ec03f */
[C---:B------:R-:W-:Y:S01]  /*1000*/  ISETP.GT.AND P2, PT, R0.reuse, R7, PT ;  /* 0x000000070000720c */ /* 0x040fe20003f44270 */
[----:B------:R-:W-:Y:S01]  /*1010*/  USHF.R.U32.HI UR6, URZ, 0x4, UR6 ;  /* 0x000000043f067899 */ /* 0x000fe20008011606 */
[C---:B------:R-:W-:Y:S01]  /*1020*/  ISETP.GE.AND P4, PT, R0.reuse, R5, PT ;  /* 0x000000050000720c */ /* 0x040fe20003f86270 */
[----:B------:R-:W-:Y:S01]  /*1030*/  ULOP3.LUT UR4, UR4, 0x10000, URZ, 0xfc, !UPT ;  /* 0x0001000004047892 */ /* 0x000fe2000f8efc3f */
[C---:B------:R-:W-:Y:S01]  /*1040*/  IADD3 R5, R7.reuse, 0x19, RZ ;  /* 0x0000001907057810 */ /* 0x040fe20007ffe0ff */
[----:B------:R-:W-:Y:S01]  /*1050*/  ULOP3.LUT UR20, UR6, 0x3fff, URZ, 0xc0, !UPT ;  /* 0x00003fff06147892 */ /* 0x000fe2000f8ec03f */
[C---:B------:R-:W-:Y:S01]  /*1060*/  IADD3 R13, R7.reuse, 0x11, RZ ;  /* 0x00000011070d7810 */ /* 0x040fe20007ffe0ff */
[----:B------:R-:W-:Y:S01]  /*1070*/  ULEA UR4, UR5, UR4, 0x9 ;  /* 0x0000000405047291 */ /* 0x000fe2000f8e483f */
[C---:B-1----:R-:W-:Y:S01]  /*1080*/  VIADD R3, R7.reuse, 0x8 ;  /* 0x0000000807037836 */ /* 0x042fe20000000000 */
[----:B------:R-:W-:Y:S01]  /*1090*/  ULOP3.LUT UR22, UR20, 0x10000, URZ, 0xfc, !UPT ;  /* 0x0001000014167892 */ /* 0x000fe2000f8efc3f */
[C---:B------:R-:W-:Y:S01]  /*10a0*/  ISETP.GE.AND P1, PT, R0.reuse, R7, PT ;  /* 0x000000070000720c */ /* 0x040fe20003f26270 */
[----:B------:R-:W-:Y:S01]  /*10b0*/  UMOV UR5, 0x40000040 ;  /* 0x4000004000057882 */ /* 0x000fe20000000000 */
[----:B------:R-:W-:Y:S01]  /*10c0*/  UMOV UR11, 0x40000040 ;  /* 0x40000040000b7882 */ /* 0x000fe20000000000 */
[----:B------:R-:W-:Y:S01]  /*10d0*/  UMOV UR9, UR5 ;  /* 0x0000000500097c82 */ /* 0x000fe20008000000 */
[----:B------:R-:W-:Y:S01]  /*10e0*/  UMOV UR8, UR4 ;  /* 0x0000000400087c82 */ /* 0x000fe20008000000 */
[----:B------:R-:W-:Y:S01]  /*10f0*/  UIADD3 UR12, UR4, 0x4, URZ ;  /* 0x00000004040c7890 */ /* 0x000fe2000fffe03f */
[C---:B------:R-:W-:Y:S01]  /*1100*/  ISETP.GE.AND P5, PT, R0.reuse, R13, PT ;  /* 0x0000000d0000720c */ /* 0x040fe20003fa6270 */
[----:B------:R-:W-:Y:S01]  /*1110*/  UMOV UR10, UR22 ;  /* 0x00000016000a7c82 */ /* 0x000fe20008000000 */
[----:B------:R-:W-:Y:S01]  /*1120*/  UIADD3 UR14, UR22, 0x4, URZ ;  /* 0x00000004160e7890 */ /* 0x000fe2000fffe03f */
[----:B------:R-:W-:Y:S01]  /*1130*/  HGMMA.64x128x16.F32.BF16 R24, gdesc[UR8], RZ, !UPT, gsb0 ;  /* 0x01e00000081879f0 */ /* 0x000fe2000c0018ff */
[----:B------:R-:W-:Y:S01]  /*1140*/  UIADD3 UR8, UR4, 0x2, URZ ;  /* 0x0000000204087890 */ /* 0x000fe2000fffe03f */
[C---:B------:R-:W-:Y:S01]  /*1150*/  ISETP.GE.AND P3, PT, R0.reuse, R3, PT ;  /* 0x000000030000720c */ /* 0x040fe20003f66270 */
[----:B------:R-:W-:Y:S01]  /*1160*/  UIADD3 UR10, UR22, 0x2, URZ ;  /* 0x00000002160a7890 */ /* 0x000fe2000fffe03f */
[C---:B------:R-:W-:Y:S01]  /*1170*/  VIADD R3, R7.reuse, 0x18 ;  /* 0x0000001807037836 */ /* 0x040fe20000000000 */
[----:B------:R-:W-:Y:S01]  /*1180*/  UMOV UR9, 0x40000040 ;  /* 0x4000004000097882 */ /* 0x000fe20000000000 */
[----:B------:R-:W-:Y:S01]  /*1190*/  UMOV UR11, 0x40000040 ;  /* 0x40000040000b7882 */ /* 0x000fe20000000000 */
[----:B------:R-:W-:Y:S01]  /*11a0*/  UMOV UR13, 0x40000040 ;  /* 0x40000040000d7882 */ /* 0x000fe20000000000 */
[----:B------:R-:W-:Y:S01]  /*11b0*/  UMOV UR15, 0x40000040 ;  /* 0x40000040000f7882 */ /* 0x000fe20000000000 */
[----:B------:R-:W-:Y:S01]  /*11c0*/  UIADD3 UR16, UR4, 0x6, URZ ;  /* 0x0000000604107890 */ /* 0x000fe2000fffe03f */
[----:B------:R-:W-:Y:S01]  /*11d0*/  VIADD R11, R7, 0x10 ;  /* 0x00000010070b7836 */ /* 0x000fe20000000000 */
[----:B------:R-:W-:Y:S01]  /*11e0*/  UIADD3 UR18, UR22, 0x6, URZ ;  /* 0x0000000616127890 */ /* 0x000fe2000fffe03f */
[----:B------:R-:W-:Y:S01]  /*11f0*/  P2R R12, PR, RZ, 0x1 ;  /* 0x00000001ff0c7803 */ /* 0x000fe20000000000 */
[----:B------:R-:W-:Y:S01]  /*1200*/  UMOV UR17, 0x40000040 ;  /* 0x4000004000117882 */ /* 0x000fe20000000000 */
[----:B------:R-:W-:Y:S01]  /*1210*/  UMOV UR19, 0x40000040 ;  /* 0x4000004000137882 */ /* 0x000fe20000000000 */
[----:B------:R-:W-:Y:S01]  /*1220*/  ISETP.GE.AND P6, PT, R0, R11, PT ;  /* 0x0000000b0000720c */ /* 0x000fe20003fc6270 */
[----:B------:R-:W-:Y:S01]  /*1230*/  ULDC UR6, c[0x0][0x604] ;  /* 0x0001810000067ab9 */ /* 0x000fe20000000800 */
[----:B------:R-:W-:-:S04]  /*1240*/  USHF.L.U32 UR7, UR7, 0x3, URZ ;  /* 0x0000000307077899 */ /* 0x000fc8000800063f */
[----:B------:R-:W-:Y:S01]  /*1250*/  ULOP3.LUT UR7, UR7, 0x8, URZ, 0xc, !UPT ;  /* 0x0000000807077892 */ /* 0x000fe2000f8e0c3f */
[----:B------:R-:W-:Y:S02]  /*1260*/  WARPGROUP.DEPBAR.LE gsb0, 0x0 ;  /* 0x00008000000079c5 */ /* 0x000fe40000010000 */
[----:B------:R-:W-:-:S06]  /*1270*/  WARPGROUP.ARRIVE ;  /* 0x00000000000079c5 */ /* 0x000fcc0000000000 */
[----:B------:R-:W-:Y:S03]  /*1280*/  HGMMA.64x128x16.F32.BF16 R24, gdesc[UR8], R24, gsb0 ;  /* 0x01e00000081879f0 */ /* 0x000fe60008001818 */
[----:B------:R-:W-:Y:S02]  /*1290*/  WARPGROUP.DEPBAR.LE gsb0, 0x0 ;  /* 0x00008000000079c5 */ /* 0x000fe40000010000 */
[----:B------:R-:W-:-:S07]  /*12a0*/  WARPGROUP.ARRIVE ;  /* 0x00000000000079c5 */ /* 0x000fce0000000000 */
[----:B------:R-:W-:Y:S03]  /*12b0*/  HGMMA.64x128x16.F32.BF16 R24, gdesc[UR12], R24, gsb0 ;  /* 0x01e000000c1879f0 */ /* 0x000fe60008001818 */
[----:B------:R-:W-:Y:S02]  /*12c0*/  WARPGROUP.DEPBAR.LE gsb0, 0x0 ;  /* 0x00008000000079c5 */ /* 0x000fe40000010000 */
[----:B------:R-:W-:-:S07]  /*12d0*/  WARPGROUP.ARRIVE ;  /* 0x00000000000079c5 */ /* 0x000fce0000000000 */
[----:B------:R-:W-:Y:S03]  /*12e0*/  HGMMA.64x128x16.F32.BF16 R24, gdesc[UR16], R24, gsb0 ;  /* 0x01e00000101879f0 */ /* 0x000fe60008001818 */
[----:B------:R-:W-:Y:S02]  /*12f0*/  WARPGROUP.DEPBAR.LE gsb0, 0x0 ;  /* 0x00008000000079c5 */ /* 0x000fe40000010000 */
[----:B------:R-:W-:Y:S02]  /*1300*/  FSEL R25, R25, -INF , P2 ;  /* 0xff80000019197808 */ /* 0x000fe40001000000 */
[----:B------:R-:W-:Y:S02]  /*1310*/  FSEL R31, R31, -INF , P2 ;  /* 0xff8000001f1f7808 */ /* 0x000fe40001000000 */
[----:B------:R-:W-:Y:S02]  /*1320*/  ISETP.GE.AND P2, PT, R0, R5, PT ;  /* 0x000000050000720c */ /* 0x000fe40003f46270 */
[----:B------:R-:W-:-:S02]  /*1330*/  IADD3 R5, R7, 0x21, RZ ;  /* 0x0000002107057810 */ /* 0x000fc40007ffe0ff */
[----:B------:R-:W-:Y:S02]  /*1340*/  FSEL R29, R29, -INF , P4 ;  /* 0xff8000001d1d7808 */ /* 0x000fe40002000000 */
[----:B------:R-:W-:Y:S02]  /*1350*/  FSEL R35, R35, -INF , P4 ;  /* 0xff80000023237808 */ /* 0x000fe40002000000 */
[----:B------:R-:W-:Y:S02]  /*1360*/  ISETP.GE.AND P4, PT, R0, R5, PT ;  /* 0x000000050000720c */ /* 0x000fe40003f86270 */
[----:B------:R-:W-:Y:S02]  /*1370*/  IADD3 R5, R7, 0x29, RZ ;  /* 0x0000002907057810 */ /* 0x000fe40007ffe0ff */
[----:B------:R-:W-:Y:S02]  /*1380*/  FSEL R24, R24, -INF , P1 ;  /* 0xff80000018187808 */ /* 0x000fe40000800000 */
[----:B------:R-:W-:-:S02]  /*1390*/  FSEL R33, R33, -INF , P5 ;  /* 0xff80000021217808 */ /* 0x000fc40002800000 */
[----:B------:R-:W-:Y:S02]  /*13a0*/  FSEL R39, R39, -INF , P5 ;  /* 0xff80000027277808 */ /* 0x000fe40002800000 */
[----:B------:R-:W-:Y:S02]  /*13b0*/  ISETP.GE.AND P5, PT, R0, R5, PT ;  /* 0x000000050000720c */ /* 0x000fe40003fa6270 */
[----:B------:R-:W-:Y:S02]  /*13c0*/  FSEL R28, R28, -INF , P3 ;  /* 0xff8000001c1c7808 */ /* 0x000fe40001800000 */
[----:B------:R-:W-:Y:S02]  /*13d0*/  FMNMX R5, R24, R25, !PT ;  /* 0x0000001918057209 */ /* 0x000fe40007800000 */
[----:B------:R-:W-:Y:S02]  /*13e0*/  FSEL R30, R30, -INF , P1 ;  /* 0xff8000001e1e7808 */ /* 0x000fe40000800000 */
[----:B------:R-:W-:Y:S01]  /*13f0*/  ISETP.GE.AND P1, PT, R0, R3, PT ;  /* 0x000000030000720c */ /* 0x000fe20003f26270 */
[----:B------:R-:W-:Y:S01]  /*1400*/  VIADD R3, R7, 0x20 ;  /* 0x0000002007037836 */ /* 0x000fe20000000000 */
[----:B------:R-:W-:-:S02]  /*1410*/  FMNMX R2, R28, R5, !PT ;  /* 0x000000051c027209 */ /* 0x000fc40007800000 */
[----:B------:R-:W-:Y:S02]  /*1420*/  FSEL R34, R34, -INF , P3 ;  /* 0xff80000022227808 */ /* 0x000fe40001800000 */
[----:B------:R-:W-:Y:S02]  /*1430*/  FSEL R32, R32, -INF , P6 ;  /* 0xff80000020207808 */ /* 0x000fe40003000000 */
[----:B------:R-:W-:Y:S02]  /*1440*/  FMNMX R5, R29, R2, !PT ;  /* 0x000000021d057209 */ /* 0x000fe40007800000 */
[----:B------:R-:W-:Y:S01]  /*1450*/  ISETP.GE.AND P3, PT, R0, R3, PT ;  /* 0x000000030000720c */ /* 0x000fe20003f66270 */
[----:B------:R-:W-:Y:S01]  /*1460*/  VIADD R3, R7, 0x28 ;  /* 0x0000002807037836 */ /* 0x000fe20000000000 */
[----:B------:R-:W-:Y:S02]  /*1470*/  FMNMX R2, R32, R5, !PT ;  /* 0x0000000520027209 */ /* 0x000fe40007800000 */
[----:B------:R-:W-:-:S02]  /*1480*/  FSEL R38, R38, -INF , P6 ;  /* 0xff80000026267808 */ /* 0x000fc40003000000 */
[----:B------:R-:W-:Y:S01]  /*1490*/  ISETP.GE.AND P6, PT, R0, R3, PT ;  /* 0x000000030000720c */ /* 0x000fe20003fc6270 */
[----:B------:R-:W-:Y:S01]  /*14a0*/  VIADD R3, R7, 0x30 ;  /* 0x0000003007037836 */ /* 0x000fe20000000000 */
[----:B------:R-:W-:Y:S02]  /*14b0*/  FSEL R36, R36, -INF , P1 ;  /* 0xff80000024247808 */ /* 0x000fe40000800000 */
[----:B------:R-:W-:Y:S02]  /*14c0*/  FMNMX R5, R33, R2, !PT ;  /* 0x0000000221057209 */ /* 0x000fe40007800000 */
[----:B------:R-:W-:Y:S02]  /*14d0*/  FSEL R42, R42, -INF , P1 ;  /* 0xff8000002a2a7808 */ /* 0x000fe40000800000 */
[----:B------:R-:W-:Y:S02]  /*14e0*/  FSEL R37, R37, -INF , P2 ;  /* 0xff80000025257808 */ /* 0x000fe40001000000 */
[----:B------:R-:W-:-:S02]  /*14f0*/  FMNMX R2, R36, R5, !PT ;  /* 0x0000000524027209 */ /* 0x000fc40007800000 */
[----:B------:R-:W-:Y:S02]  /*1500*/  ISETP.GE.AND P1, PT, R0, R3, PT ;  /* 0x000000030000720c */ /* 0x000fe40003f26270 */
[----:B------:R-:W-:Y:S02]  /*1510*/  IADD3 R3, R7, 0x31, RZ ;  /* 0x0000003107037810 */ /* 0x000fe40007ffe0ff */
[----:B------:R-:W-:Y:S02]  /*1520*/  FSEL R40, R40, -INF , P3 ;  /* 0xff80000028287808 */ /* 0x000fe40001800000 */
[----:B------:R-:W-:Y:S02]  /*1530*/  FMNMX R5, R37, R2, !PT ;  /* 0x0000000225057209 */ /* 0x000fe40007800000 */
[----:B------:R-:W-:Y:S02]  /*1540*/  FSEL R43, R43, -INF , P2 ;  /* 0xff8000002b2b7808 */ /* 0x000fe40001000000 */
[----:B------:R-:W-:Y:S01]  /*1550*/  ISETP.GE.AND P2, PT, R0, R3, PT ;  /* 0x000000030000720c */ /* 0x000fe20003f46270 */
[----:B------:R-:W-:Y:S01]  /*1560*/  VIADD R3, R7, 0x38 ;  /* 0x0000003807037836 */ /* 0x000fe20000000000 */
[----:B------:R-:W-:-:S02]  /*1570*/  FSEL R41, R41, -INF , P4 ;  /* 0xff80000029297808 */ /* 0x000fc40002000000 */
[----:B------:R-:W-:Y:S02]  /*1580*/  FMNMX R2, R40, R5, !PT ;  /* 0x0000000528027209 */ /* 0x000fe40007800000 */
[----:B------:R-:W-:Y:S02]  /*1590*/  FSEL R46, R46, -INF , P3 ;  /* 0xff8000002e2e7808 */ /* 0x000fe40001800000 */
[----:B------:R-:W-:Y:S02]  /*15a0*/  ISETP.GE.AND P3, PT, R0, R3, PT ;  /* 0x000000030000720c */ /* 0x000fe40003f66270 */
[----:B------:R-:W-:Y:S02]  /*15b0*/  FSEL R44, R44, -INF , P6 ;  /* 0xff8000002c2c7808 */ /* 0x000fe40003000000 */
[----:B------:R-:W-:Y:S02]  /*15c0*/  FMNMX R5, R41, R2, !PT ;  /* 0x0000000229057209 */ /* 0x000fe40007800000 */
[----:B------:R-:W-:-:S02]  /*15d0*/  IADD3 R3, R7, 0x39, RZ ;  /* 0x0000003907037810 */ /* 0x000fc40007ffe0ff */
[----:B------:R-:W-:Y:S02]  /*15e0*/  FSEL R47, R47, -INF , P4 ;  /* 0xff8000002f2f7808 */ /* 0x000fe40002000000 */
[----:B------:R-:W-:Y:S02]  /*15f0*/  FSEL R45, R45, -INF , P5 ;  /* 0xff8000002d2d7808 */ /* 0x000fe40002800000 */
[----:B------:R-:W-:Y:S02]  /*1600*/  FMNMX R2, R44, R5, !PT ;  /* 0x000000052c027209 */ /* 0x000fe40007800000 */
[----:B------:R-:W-:Y:S01]  /*1610*/  ISETP.GE.AND P4, PT, R0, R3, PT ;  /* 0x000000030000720c */ /* 0x000fe20003f86270 */
[----:B------:R-:W-:Y:S01]  /*1620*/  VIADD R3, R7, 0x40 ;  /* 0x0000004007037836 */ /* 0x000fe20000000000 */
[----:B------:R-:W-:Y:S02]  /*1630*/  FSEL R48, R48, -INF , P1 ;  /* 0xff80000030307808 */ /* 0x000fe40000800000 */
[----:B------:R-:W-:-:S02]  /*1640*/  FMNMX R5, R45, R2, !PT ;  /* 0x000000022d057209 */ /* 0x000fc40007800000 */
[----:B------:R-:W-:Y:S02]  /*1650*/  FSEL R50, R50, -INF , P6 ;  /* 0xff80000032327808 */ /* 0x000fe40003000000 */
[----:B------:R-:W-:Y:S02]  /*1660*/  ISETP.GE.AND P6, PT, R0, R3, PT ;  /* 0x000000030000720c */ /* 0x000fe40003fc6270 */
[----:B------:R-:W-:Y:S02]  /*1670*/  IADD3 R3, R7, 0x41, RZ ;  /* 0x0000004107037810 */ /* 0x000fe40007ffe0ff */
[----:B------:R-:W-:Y:S02]  /*1680*/  FSEL R49, R49, -INF , P2 ;  /* 0xff80000031317808 */ /* 0x000fe40001000000 */
[----:B------:R-:W-:Y:S02]  /*1690*/  FMNMX R2, R48, R5, !PT ;  /* 0x0000000530027209 */ /* 0x000fe40007800000 */
[----:B------:R-:W-:-:S02]  /*16a0*/  FSEL R51, R51, -INF , P5 ;  /* 0xff80000033337808 */ /* 0x000fc40002800000 */
[----:B------:R-:W-:Y:S01]  /*16b0*/  ISETP.GE.AND P5, PT, R0, R3, PT ;  /* 0x000000030000720c */ /* 0x000fe20003fa6270 */
[----:B------:R-:W-:Y:S01]  /*16c0*/  VIADD R3, R7, 0x48 ;  /* 0x0000004807037836 */ /* 0x000fe20000000000 */
[----:B------:R-:W-:Y:S02]  /*16d0*/  FSEL R52, R52, -INF , P3 ;  /* 0xff80000034347808 */ /* 0x000fe40001800000 */
[----:B------:R-:W-:Y:S02]  /*16e0*/  FMNMX R5, R49, R2, !PT ;  /* 0x0000000231057209 */ /* 0x000fe40007800000 */
[----:B------:R-:W-:Y:S02]  /*16f0*/  FSEL R53, R53, -INF , P4 ;  /* 0xff80000035357808 */ /* 0x000fe40002000000 */
[----:B------:R-:W-:Y:S02]  /*1700*/  FMNMX R2, R52, R5, !PT ;  /* 0x0000000534027209 */ /* 0x000fe40007800000 */
[----:B------:R-:W-:-:S02]  /*1710*/  FSEL R54, R54, -INF , P1 ;  /* 0xff80000036367808 */ /* 0x000fc40000800000 */
[----:B------:R-:W-:Y:S02]  /*1720*/  ISETP.GE.AND P1, PT, R0, R3, PT ;  /* 0x000000030000720c */ /* 0x000fe40003f26270 */
[----:B------:R-:W-:Y:S02]  /*1730*/  IADD3 R3, R7, 0x49, RZ ;  /* 0x0000004907037810 */ /* 0x000fe40007ffe0ff */
[----:B------:R-:W-:Y:S02]  /*1740*/  FSEL R56, R56, -INF , P6 ;  /* 0xff80000038387808 */ /* 0x000fe40003000000 */
[----:B------:R-:W-:Y:S02]  /*1750*/  FMNMX R11, R53, R2, !PT ;  /* 0x00000002350b7209 */ /* 0x000fe40007800000 */
[----:B------:R-:W-:Y:S02]  /*1760*/  IADD3 R5, R7, 0x59, RZ ;  /* 0x0000005907057810 */ /* 0x000fe40007ffe0ff */
[----:B------:R-:W-:-:S02]  /*1770*/  FSEL R55, R55, -INF , P2 ;  /* 0xff80000037377808 */ /* 0x000fc40001000000 */
[----:B------:R-:W-:Y:S01]  /*1780*/  ISETP.GE.AND P2, PT, R0, R3, PT ;  /* 0x000000030000720c */ /* 0x000fe20003f46270 */
[----:B------:R-:W-:Y:S01]  /*1790*/  VIADD R3, R7, 0x50 ;  /* 0x0000005007037836 */ /* 0x000fe20000000000 */
[----:B------:R-:W-:Y:S02]  /*17a0*/  FSEL R57, R57, -INF , P5 ;  /* 0xff80000039397808 */ /* 0x000fe40002800000 */
[----:B------:R-:W-:Y:S02]  /*17b0*/  FMNMX R2, R56, R11, !PT ;  /* 0x0000000b38027209 */ /* 0x000fe40007800000 */
[----:B------:R-:W-:Y:S01]  /*17c0*/  ISETP.GE.AND P0, PT, R0, R5, PT ;  /* 0x000000050000720c */ /* 0x000fe20003f06270 */
[----:B------:R-:W-:Y:S01]  /*17d0*/  VIADD R5, R7, 0x60 ;  /* 0x0000006007057836 */ /* 0x000fe20000000000 */
[----:B------:R-:W-:Y:S02]  /*17e0*/  FSEL R58, R58, -INF , P3 ;  /* 0xff8000003a3a7808 */ /* 0x000fe40001800000 */
[----:B------:R-:W-:-:S02]  /*17f0*/  FSEL R60, R60, -INF , P1 ;  /* 0xff8000003c3c7808 */ /* 0x000fc40000800000 */
[----:B------:R-:W-:Y:S02]  /*1800*/  FMNMX R11, R57, R2, !PT ;  /* 0x00000002390b7209 */ /* 0x000fe40007800000 */
[----:B------:R-:W-:Y:S02]  /*1810*/  ISETP.GE.AND P3, PT, R0, R3, PT ;  /* 0x000000030000720c */ /* 0x000fe40003f66270 */
[C---:B------:R-:W-:Y:S02]  /*1820*/  IADD3 R3, R7.reuse, 0x51, RZ ;  /* 0x0000005107037810 */ /* 0x040fe40007ffe0ff */
[----:B------:R-:W-:Y:S02]  /*1830*/  FSEL R66, R66, -INF , P1 ;  /* 0xff80000042427808 */ /* 0x000fe40000800000 */
[----:B------:R-:W-:Y:S02]  /*1840*/  ISETP.GE.AND P1, PT, R0, R5, PT ;  /* 0x000000050000720c */ /* 0x000fe40003f26270 */
[----:B------:R-:W-:-:S02]  /*1850*/  IADD3 R5, R7, 0x61, RZ ;  /* 0x0000006107057810 */ /* 0x000fc40007ffe0ff */
[----:B------:R-:W-:Y:S02]  /*1860*/  FSEL R61, R61, -INF , P2 ;  /* 0xff8000003d3d7808 */ /* 0x000fe40001000000 */
[----:B------:R-:W-:Y:S02]  /*1870*/  FMNMX R2, R60, R11, !PT ;  /* 0x0000000b3c027209 */ /* 0x000fe40007800000 */
[----:B------:R-:W-:Y:S02]  /*1880*/  FSEL R59, R59, -INF , P4 ;  /* 0xff8000003b3b7808 */ /* 0x000fe40002000000 */
[C---:B------:R-:W-:Y:S01]  /*1890*/  ISETP.GE.AND P4, PT, R0.reuse, R3, PT ;  /* 0x000000030000720c */ /* 0x040fe20003f86270 */
[----:B------:R-:W-:Y:S01]  /*18a0*/  VIADD R3, R7, 0x58 ;  /* 0x0000005807037836 */ /* 0x000fe20000000000 */
        /* <DEDUP_REMOVED lines=9> */
[----:B------:R-:W-:-:S02]  /*1940*/  FSEL R70, R70, -INF , P3 ;  /* 0xff80000046467808 */ /* 0x000fc40001800000 */
        /* <DEDUP_REMOVED lines=10> */
[----:B------:R-:W-:Y:S02]  /*19f0*/  FSEL R84, R84, -INF , P4 ;  /* 0xff80000054547808 */ /* 0x000fe40002000000 */
[----:B------:R-:W-:Y:S02]  /*1a00*/  FMNMX R11, R69, R2, !PT ;  /* 0x00000002450b7209 */ /* 0x000fe40007800000 */
[----:B------:R-:W-:Y:S02]  /*1a10*/  ISETP.GE.AND P4, PT, R0, R5, PT ;  /* 0x000000050000720c */ /* 0x000fe40003f86270 */
[----:B------:R-:W-:-:S02]  /*1a20*/  IADD3 R5, R7, 0x69, RZ ;  /* 0x0000006907057810 */ /* 0x000fc40007ffe0ff */
[----:B------:R-:W-:Y:S02]  /*1a30*/  FSEL R73, R73, -INF , P2 ;  /* 0xff80000049497808 */ /* 0x000fe40001000000 */
[----:B------:R-:W-:Y:S02]  /*1a40*/  FMNMX R2, R72, R11, !PT ;  /* 0x0000000b48027209 */ /* 0x000fe40007800000 */
[----:B------:R-:W-:Y:S02]  /*1a50*/  FSEL R85, R85, -INF , P4 ;  /* 0xff80000055557808 */ /* 0x000fe40002000000 */
[----:B------:R-:W-:Y:S01]  /*1a60*/  ISETP.GE.AND P4, PT, R0, R5, PT ;  /* 0x000000050000720c */ /* 0x000fe20003f86270 */
[----:B------:R-:W-:Y:S01]  /*1a70*/  VIADD R5, R7, 0x70 ;  /* 0x0000007007057836 */ /* 0x000fe20000000000 */
[----:B------:R-:W-:Y:S02]  /*1a80*/  FSEL R76, R76, -INF , P3 ;  /* 0xff8000004c4c7808 */ /* 0x000fe40001800000 */
[----:B------:R-:W-:-:S02]  /*1a90*/  FMNMX R13, R73, R2, !PT ;  /* 0x00000002490d7209 */ /* 0x000fc40007800000 */
[----:B------:R-:W-:Y:S02]  /*1aa0*/  FSEL R63, R63, -INF , P5 ;  /* 0xff8000003f3f7808 */ /* 0x000fe40002800000 */
[----:B------:R-:W-:Y:S02]  /*1ab0*/  IADD3 R11, R7, 0x71, RZ ;  /* 0x00000071070b7810 */ /* 0x000fe40007ffe0ff */
[----:B------:R-:W-:Y:S02]  /*1ac0*/  FSEL R77, R77, -INF , P4 ;  /* 0xff8000004d4d7808 */ /* 0x000fe40002000000 */
[----:B------:R-:W-:Y:S02]  /*1ad0*/  FMNMX R2, R76, R13, !PT ;  /* 0x0000000d4c027209 */ /* 0x000fe40007800000 */
[----:B------:R-:W-:Y:S02]  /*1ae0*/  ISETP.GE.AND P5, PT, R0, R5, PT ;  /* 0x000000050000720c */ /* 0x000fe40003fa6270 */
[----:B------:R-:W-:-:S02]  /*1af0*/  FMNMX R5, R77, R2, !PT ;  /* 0x000000024d057209 */ /* 0x000fc40007800000 */
[----:B------:R-:W-:Y:S02]  /*1b00*/  FSEL R80, R80, -INF , P5 ;  /* 0xff80000050507808 */ /* 0x000fe40002800000 */
[----:B------:R-:W-:Y:S02]  /*1b10*/  ISETP.GE.AND P6, PT, R0, R11, PT ;  /* 0x0000000b0000720c */ /* 0x000fe40003fc6270 */
[----:B------:R-:W-:Y:S02]  /*1b20*/  FMNMX R2, R80, R5, !PT ;  /* 0x0000000550027209 */ /* 0x000fe40007800000 */
[----:B------:R-:W-:Y:S02]  /*1b30*/  FSEL R81, R81, -INF , P6 ;  /* 0xff80000051517808 */ /* 0x000fe40003000000 */
[----:B------:R-:W-:Y:S02]  /*1b40*/  P2R R6, PR, RZ, 0x2 ;  /* 0x00000002ff067803 */ /* 0x000fe40000000000 */
[----:B------:R-:W-:-:S02]  /*1b50*/  FMNMX R5, R81, R2, !PT ;  /* 0x0000000251057209 */ /* 0x000fc40007800000 */
[----:B------:R-:W-:Y:S02]  /*1b60*/  P2R R10, PR, RZ, 0x1 ;  /* 0x00000001ff0a7803 */ /* 0x000fe40000000000 */
[----:B------:R-:W-:Y:S02]  /*1b70*/  FMNMX R2, R84, R5, !PT ;  /* 0x0000000554027209 */ /* 0x000fe40007800000 */
[----:B------:R-:W-:Y:S02]  /*1b80*/  ISETP.GE.AND P0, PT, R0, R3, PT ;  /* 0x000000030000720c */ /* 0x000fe40003f06270 */
[----:B------:R-:W-:Y:S02]  /*1b90*/  FMNMX R2, R85, R2, !PT ;  /* 0x0000000255027209 */ /* 0x000fe40007800000 */
[----:B------:R-:W-:Y:S02]  /*1ba0*/  FSEL R82, R82, -INF , P3 ;  /* 0xff80000052527808 */ /* 0x000fe40001800000 */
[----:B------:R-:W-:Y:S01]  /*1bb0*/  FSEL R83, R83, -INF , P4 ;  /* 0xff80000053537808 */ /* 0x000fe20002000000 */
[----:B------:R-:W1:Y:S01]  /*1bc0*/  SHFL.BFLY PT, R5, R2, 0x1, 0x1f ;  /* 0x0c201f0002057f89 */ /* 0x000e6200000e0000 */
[----:B------:R-:W-:-:S02]  /*1bd0*/  FSEL R74, R74, -INF , P0 ;  /* 0xff8000004a4a7808 */ /* 0x000fc40000000000 */
[----:B------:R-:W-:Y:S02]  /*1be0*/  ISETP.NE.AND P0, PT, R10, RZ, PT ;  /* 0x000000ff0a00720c */ /* 0x000fe40003f05270 */
[----:B------:R-:W-:Y:S02]  /*1bf0*/  FSEL R79, R79, -INF , P2 ;  /* 0xff8000004f4f7808 */ /* 0x000fe40001000000 */
[----:B------:R-:W-:Y:S02]  /*1c00*/  FSEL R87, R87, -INF , P6 ;  /* 0xff80000057577808 */ /* 0x000fe40003000000 */
[----:B------:R-:W-:Y:S02]  /*1c10*/  FSEL R86, R86, -INF , P5 ;  /* 0xff80000056567808 */ /* 0x000fe40002800000 */
[----:B------:R-:W-:Y:S02]  /*1c20*/  FSEL R75, R75, -INF , P0 ;  /* 0xff8000004b4b7808 */ /* 0x000fe40000000000 */
[----:B------:R-:W-:-:S02]  /*1c30*/  ISETP.NE.AND P0, PT, R12, RZ, PT ;  /* 0x000000ff0c00720c */ /* 0x000fc40003f05270 */
[----:B-1----:R-:W-:Y:S01]  /*1c40*/  FMNMX R4, R2, R5, !PT ;  /* 0x0000000502047209 */ /* 0x002fe20007800000 */
[----:B------:R-:W-:-:S04]  /*1c50*/  VIADD R2, R0, 0x8 ;  /* 0x0000000800027836 */ /* 0x000fc80000000000 */
[----:B------:R-:W1:Y:S01]  /*1c60*/  SHFL.BFLY PT, R5, R4, 0x2, 0x1f ;  /* 0x0c401f0004057f89 */ /* 0x000e6200000e0000 */
[CC--:B------:R-:W-:Y:S02]  /*1c70*/  ISETP.GE.AND P3, PT, R2.reuse, R7.reuse, PT ;  /* 0x000000070200720c */ /* 0x0c0fe40003f66270 */
[----:B------:R-:W-:Y:S02]  /*1c80*/  ISETP.GT.AND P4, PT, R2, R7, PT ;  /* 0x000000070200720c */ /* 0x000fe40003f84270 */
[----:B-1----:R-:W-:Y:S02]  /*1c90*/  FMNMX R5, R4, R5, !PT ;  /* 0x0000000504057209 */ /* 0x002fe40007800000 */
[----:B------:R-:W-:Y:S02]  /*1ca0*/  FSEL R4, R27, -INF , P4 ;  /* 0xff8000001b047808 */ /* 0x000fe40002000000 */
[----:B------:R-:W-:-:S04]  /*1cb0*/  FSETP.NEU.AND P1, PT, R5, -INF , PT ;  /* 0xff8000000500780b */ /* 0x000fc80003f2d000 */
[----:B------:R-:W-:Y:S02]  /*1cc0*/  FSEL R3, R5, RZ, P1 ;  /* 0x000000ff05037208 */ /* 0x000fe40000800000 */
[----:B------:R-:W-:-:S03]  /*1cd0*/  ISETP.NE.AND P1, PT, R6, RZ, PT ;  /* 0x000000ff0600720c */ /* 0x000fc60003f25270 */
[----:B------:R-:W-:Y:S01]  /*1ce0*/  FMUL R16, R3, UR6 ;  /* 0x0000000603107c20 */ /* 0x000fe20008400000 */
[----:B------:R-:W-:Y:S02]  /*1cf0*/  FSEL R78, R78, -INF , P1 ;  /* 0xff8000004e4e7808 */ /* 0x000fe40000800000 */
[----:B------:R-:W-:Y:S01]  /*1d00*/  FSEL R3, R26, -INF , P3 ;  /* 0xff8000001a037808 */ /* 0x000fe20001800000 */
[--C-:B------:R-:W-:Y:S01]  /*1d10*/  FFMA R24, R24, UR6, -R16.reuse ;  /* 0x0000000618187c23 */ /* 0x100fe20008000810 */
[--C-:B------:R-:W-:Y:S01]  /*1d20*/  FFMA R11, R25, UR6, -R16.reuse ;  /* 0x00000006190b7c23 */ /* 0x100fe20008000810 */
[--C-:B------:R-:W-:Y:S01]  /*1d30*/  FFMA R10, R36, UR6, -R16.reuse ;  /* 0x00000006240a7c23 */ /* 0x100fe20008000810 */
[----:B------:R-:W-:Y:S01]  /*1d40*/  FMNMX R13, R3, R4, !PT ;  /* 0x00000004030d7209 */ /* 0x000fe20007800000 */
[--C-:B------:R-:W-:Y:S01]  /*1d50*/  FFMA R28, R28, UR6, -R16.reuse ;  /* 0x000000061c1c7c23 */ /* 0x100fe20008000810 */
[----:B------:R-:W-:Y:S01]  /*1d60*/  FSETP.GEU.AND P1, PT, R24, -126, PT ;  /* 0xc2fc00001800780b */ /* 0x000fe20003f2e000 */
        /* <DEDUP_REMOVED lines=12> */
[----:B------:R-:W-:Y:S01]  /*1e30*/  @!P1 FMUL R24, R24, 0.5 ;  /* 0x3f00000018189820 */ /* 0x000fe20000400000 */
[----:B------:R-:W-:Y:S01]  /*1e40*/  FMNMX R15, R35, R6, !PT ;  /* 0x00000006230f7209 */ /* 0x000fe20007800000 */
[--C-:B------:R-:W-:Y:S01]  /*1e50*/  FFMA R41, R41, UR6, -R16.reuse ;  /* 0x0000000629297c23 */ /* 0x100fe20008000810 */
[----:B------:R-:W-:Y:S01]  /*1e60*/  FSETP.GEU.AND P6, PT, R33, -126, PT ;  /* 0xc2fc00002100780b */ /* 0x000fe20003fce000 */
[----:B------:R-:W-:Y:S01]  /*1e70*/  @!P2 FMUL R11, R11, 0.5 ;  /* 0x3f0000000b0ba820 */ /* 0x000fe20000400000 */
[----:B------:R-:W-:Y:S01]  /*1e80*/  FMNMX R6, R38, R15, !PT ;  /* 0x0000000f26067209 */ /* 0x000fe20007800000 */
[----:B------:R-:W1:Y:S01]  /*1e90*/  MUFU.EX2 R24, R24 ;  /* 0x0000001800187308 */ /* 0x000e620000000800 */
[----:B------:R-:W-:Y:S01]  /*1ea0*/  FSETP.GEU.AND P5, PT, R32, -126, PT ;  /* 0xc2fc00002000780b */ /* 0x000fe20003fae000 */
[----:B------:R-:W-:Y:S01]  /*1eb0*/  @!P3 FMUL R28, R28, 0.5 ;  /* 0x3f0000001c1cb820 */ /* 0x000fe20000400000 */
[----:B------:R-:W-:Y:S01]  /*1ec0*/  FMNMX R17, R39, R6, !PT ;  /* 0x0000000627117209 */ /* 0x000fe20007800000 */
[--C-:B------:R-:W-:Y:S01]  /*1ed0*/  FFMA R45, R45, UR6, -R16.reuse ;  /* 0x000000062d2d7c23 */ /* 0x100fe20008000810 */
[--C-:B------:R-:W-:Y:S01]  /*1ee0*/  FFMA R49, R49, UR6, -R16.reuse ;  /* 0x0000000631317c23 */ /* 0x100fe20008000810 */
[----:B------:R-:W-:Y:S01]  /*1ef0*/  @!P4 FMUL R29, R29, 0.5 ;  /* 0x3f0000001d1dc820 */ /* 0x000fe20000400000 */
[----:B------:R-:W-:Y:S01]  /*1f00*/  FMNMX R6, R42, R17, !PT ;  /* 0x000000112a067209 */ /* 0x000fe20007800000 */
[----:B------:R-:W2:Y:S01]  /*1f10*/  MUFU.EX2 R11, R11 ;  /* 0x0000000b000b7308 */ /* 0x000ea20000000800 */
[--C-:B------:R-:W-:Y:S01]  /*1f20*/  FFMA R14, R52, UR6, -R16.reuse ;  /* 0x00000006340e7c23 */ /* 0x100fe20008000810 */
[----:B------:R-:W-:Y:S01]  /*1f30*/  @!P6 FMUL R33, R33, 0.5 ;  /* 0x3f0000002121e820 */ /* 0x000fe20000400000 */
[----:B------:R-:W-:Y:S01]  /*1f40*/  FMNMX R17, R43, R6, !PT ;  /* 0x000000062b117209 */ /* 0x000fe20007800000 */
[--C-:B------:R-:W-:Y:S01]  /*1f50*/  FFMA R53, R53, UR6, -R16.reuse ;  /* 0x0000000635357c23 */ /* 0x100fe20008000810 */
[--C-:B------:R-:W-:Y:S01]  /*1f60*/  FFMA R12, R44, UR6, -R16.reuse ;  /* 0x000000062c0c7c23 */ /* 0x100fe20008000810 */
[----:B------:R-:W-:Y:S01]  /*1f70*/  @!P5 FMUL R32, R32, 0.5 ;  /* 0x3f0000002020d820 */ /* 0x000fe20000400000 */
[----:B------:R-:W-:Y:S01]  /*1f80*/  FMNMX R6, R46, R17, !PT ;  /* 0x000000112e067209 */ /* 0x000fe20007800000 */
[----:B------:R-:W3:Y:S01]  /*1f90*/  MUFU.EX2 R26, R28 ;  /* 0x0000001c001a7308 */ /* 0x000ee20000000800 */
[----:B-1----:R-:W-:Y:S01]  /*1fa0*/  @!P1 FMUL R24, R24, R24 ;  /* 0x0000001818189220 */ /* 0x002fe20000400000 */
[----:B------:R-:W-:Y:S01]  /*1fb0*/  FSETP.GEU.AND P1, PT, R10, -126, PT ;  /* 0xc2fc00000a00780b */ /* 0x000fe20003f2e000 */
[--C-:B------:R-:W-:Y:S01]  /*1fc0*/  FFMA R60, R60, UR6, -R16.reuse ;  /* 0x000000063c3c7c23 */ /* 0x100fe20008000810 */
[----:B------:R-:W-:Y:S01]  /*1fd0*/  FMNMX R19, R47, R6, !PT ;  /* 0x000000062f137209 */ /* 0x000fe20007800000 */
[--C-:B------:R-:W-:Y:S01]  /*1fe0*/  FFMA R61, R61, UR6, -R16.reuse ;  /* 0x000000063d3d7c23 */ /* 0x100fe20008000810 */
[--C-:B------:R-:W-:Y:S01]  /*1ff0*/  FFMA R65, R65, UR6, -R16.reuse ;  /* 0x0000000641417c23 */ /* 0x100fe20008000810 */
[--C-:B------:R-:W-:Y:S01]  /*2000*/  FFMA R64, R64, UR6, -R16.reuse ;  /* 0x0000000640407c23 */ /* 0x100fe20008000810 */
[----:B------:R-:W-:Y:S01]  /*2010*/  FMNMX R6, R50, R19, !PT ;  /* 0x0000001332067209 */ /* 0x000fe20007800000 */
[----:B------:R-:W1:Y:S01]  /*2020*/  MUFU.EX2 R13, R29 ;  /* 0x0000001d000d7308 */ /* 0x000e620000000800 */
[----:B--2---:R-:W-:Y:S01]  /*2030*/  @!P2 FMUL R11, R11, R11 ;  /* 0x0000000b0b0ba220 */ /* 0x004fe20000400000 */
[----:B------:R-:W-:Y:S01]  /*2040*/  FSETP.GEU.AND P2, PT, R37, -126, PT ;  /* 0xc2fc00002500780b */ /* 0x000fe20003f4e000 */
[--C-:B------:R-:W-:Y:S01]  /*2050*/  FFMA R72, R72, UR6, -R16.reuse ;  /* 0x0000000648487c23 */ /* 0x100fe20008000810 */
[----:B------:R-:W-:Y:S01]  /*2060*/  FMNMX R19, R51, R6, !PT ;  /* 0x0000000633137209 */ /* 0x000fe20007800000 */
[--C-:B------:R-:W-:Y:S01]  /*2070*/  FFMA R56, R56, UR6, -R16.reuse ;  /* 0x0000000638387c23 */ /* 0x100fe20008000810 */
[----:B------:R-:W-:Y:S01]  /*2080*/  @!P1 FMUL R10, R10, 0.5 ;  /* 0x3f0000000a0a9820 */ /* 0x000fe20000400000 */
[--C-:B------:R-:W-:Y:S01]  /*2090*/  FFMA R69, R69, UR6, -R16.reuse ;  /* 0x0000000645457c23 */ /* 0x100fe20008000810 */
[----:B------:R-:W-:Y:S01]  /*20a0*/  FMNMX R6, R54, R19, !PT ;  /* 0x0000001336067209 */ /* 0x000fe20007800000 */
[----:B------:R-:W2:Y:S01]  /*20b0*/  MUFU.EX2 R15, R33 ;  /* 0x00000021000f7308 */ /* 0x000ea20000000800 */
[----:B---3--:R-:W-:Y:S01]  /*20c0*/  @!P3 FMUL R26, R26, R26 ;  /* 0x0000001a1a1ab220 */ /* 0x008fe20000400000 */
[----:B------:R-:W-:Y:S01]  /*20d0*/  FSETP.GEU.AND P3, PT, R40, -126, PT ;  /* 0xc2fc00002800780b */ /* 0x000fe20003f6e000 */
[--C-:B------:R-:W-:Y:S01]  /*20e0*/  FFMA R73, R73, UR6, -R16.reuse ;  /* 0x0000000649497c23 */ /* 0x100fe20008000810 */
[----:B------:R-:W-:Y:S01]  /*20f0*/  FMNMX R21, R55, R6, !PT ;  /* 0x0000000637157209 */ /* 0x000fe20007800000 */
[--C-:B------:R-:W-:Y:S01]  /*2100*/  FFMA R77, R77, UR6, -R16.reuse ;  /* 0x000000064d4d7c23 */ /* 0x100fe20008000810 */
[----:B------:R-:W-:Y:S01]  /*2110*/  @!P2 FMUL R37, R37, 0.5 ;  /* 0x3f0000002525a820 */ /* 0x000fe20000400000 */
[--C-:B------:R-:W-:Y:S01]  /*2120*/  FFMA R76, R76, UR6, -R16.reuse ;  /* 0x000000064c4c7c23 */ /* 0x100fe20008000810 */
[----:B------:R-:W3:Y:S01]  /*2130*/  MUFU.EX2 R10, R10 ;  /* 0x0000000a000a7308 */ /* 0x000ee20000000800 */
[----:B------:R-:W-:Y:S01]  /*2140*/  FMNMX R6, R58, R21, !PT ;  /* 0x000000153a067209 */ /* 0x000fe20007800000 */
[----:B-1----:R-:W-:Y:S01]  /*2150*/  @!P4 FMUL R13, R13, R13 ;  /* 0x0000000d0d0dc220 */ /* 0x002fe20000400000 */
[----:B------:R-:W-:Y:S01]  /*2160*/  FSETP.GEU.AND P4, PT, R41, -126, PT ;  /* 0xc2fc00002900780b */ /* 0x000fe20003f8e000 */
[--C-:B------:R-:W-:Y:S01]  /*2170*/  FFMA R81, R81, UR6, -R16.reuse ;  /* 0x0000000651517c23 */ /* 0x100fe20008000810 */
[----:B------:R-:W-:Y:S01]  /*2180*/  FMNMX R21, R59, R6, !PT ;  /* 0x000000063b157209 */ /* 0x000fe20007800000 */
[--C-:B------:R-:W-:Y:S01]  /*2190*/  FFMA R68, R68, UR6, -R16.reuse ;  /* 0x0000000644447c23 */ /* 0x100fe20008000810 */
[----:B------:R-:W-:Y:S01]  /*21a0*/  @!P3 FMUL R40, R40, 0.5 ;  /* 0x3f0000002828b820 */ /* 0x000fe20000400000 */
[----:B------:R-:W1:Y:S01]  /*21b0*/  MUFU.EX2 R17, R37 ;  /* 0x0000002500117308 */ /* 0x000e620000000800 */
[----:B------:R-:W-:Y:S01]  /*21c0*/  FMNMX R6, R62, R21, !PT ;  /* 0x000000153e067209 */ /* 0x000fe20007800000 */
[----:B--2---:R-:W-:Y:S01]  /*21d0*/  @!P6 FMUL R15, R15, R15 ;  /* 0x0000000f0f0fe220 */ /* 0x004fe20000400000 */
[----:B------:R-:W-:Y:S01]  /*21e0*/  FSETP.GEU.AND P6, PT, R45, -126, PT ;  /* 0xc2fc00002d00780b */ /* 0x000fe20003fce000 */
[--C-:B------:R-:W-:Y:S01]  /*21f0*/  FFMA R80, R80, UR6, -R16.reuse ;  /* 0x0000000650507c23 */ /* 0x100fe20008000810 */
[----:B------:R-:W-:Y:S01]  /*2200*/  FMNMX R23, R63, R6, !PT ;  /* 0x000000063f177209 */ /* 0x000fe20007800000 */
[----:B------:R-:W-:-:S02]  /*2210*/  FFMA R84, R84, UR6, -R16 ;  /* 0x0000000654547c23 */ /* 0x000fc40008000810 */
[----:B------:R-:W-:Y:S01]  /*2220*/  @!P4 FMUL R41, R41, 0.5 ;  /* 0x3f0000002929c820 */ /* 0x000fe20000400000 */
[----:B---3--:R-:W-:Y:S01]  /*2230*/  @!P1 FMUL R10, R10, R10 ;  /* 0x0000000a0a0a9220 */ /* 0x008fe20000400000 */
[----:B------:R-:W-:Y:S01]  /*2240*/  FSETP.GEU.AND P1, PT, R36, -126, PT ;  /* 0xc2fc00002400780b */ /* 0x000fe20003f2e000 */
[----:B------:R-:W2:Y:S01]  /*2250*/  MUFU.EX2 R28, R32 ;  /* 0x00000020001c7308 */ /* 0x000ea20000000800 */
[----:B------:R-:W-:-:S04]  /*2260*/  FMNMX R6, R66, R23, !PT ;  /* 0x0000001742067209 */ /* 0x000fc80007800000 */
[----:B------:R-:W-:Y:S01]  /*2270*/  FMNMX R23, R67, R6, !PT ;  /* 0x0000000643177209 */ /* 0x000fe20007800000 */
[----:B------:R-:W-:Y:S01]  /*2280*/  @!P6 FMUL R45, R45, 0.5 ;  /* 0x3f0000002d2de820 */ /* 0x000fe20000400000 */
[----:B-1----:R-:W-:Y:S01]  /*2290*/  @!P2 FMUL R17, R17, R17 ;  /* 0x000000111111a220 */ /* 0x002fe20000400000 */
[----:B------:R1:W3:Y:S01]  /*22a0*/  MUFU.EX2 R32, R40 ;  /* 0x0000002800207308 */ /* 0x0002e20000000800 */
[----:B------:R-:W-:Y:S02]  /*22b0*/  FMNMX R6, R70, R23, !PT ;  /* 0x0000001746067209 */ /* 0x000fe40007800000 */
[----:B------:R-:W-:Y:S01]  /*22c0*/  FSETP.GEU.AND P2, PT, R49, -126, PT ;  /* 0xc2fc00003100780b */ /* 0x000fe20003f4e000 */
[----:B------:R-:W-:Y:S01]  /*22d0*/  @!P1 FMUL R36, R36, 0.5 ;  /* 0x3f00000024249820 */ /* 0x000fe20000400000 */
[----:B------:R-:W-:-:S03]  /*22e0*/  FMNMX R25, R71, R6, !PT ;  /* 0x0000000647197209 */ /* 0x000fc60007800000 */
[----:B------:R-:W4:Y:S01]  /*22f0*/  MUFU.EX2 R19, R41 ;  /* 0x0000002900137308 */ /* 0x000f220000000800 */
[----:B------:R-:W-:Y:S01]  /*2300*/  FMNMX R6, R74, R25, !PT ;  /* 0x000000194a067209 */ /* 0x000fe20007800000 */
[----:B--2---:R-:W-:Y:S01]  /*2310*/  @!P5 FMUL R28, R28, R28 ;  /* 0x0000001c1c1cd220 */ /* 0x004fe20000400000 */
[----:B------:R-:W-:Y:S01]  /*2320*/  FSETP.GEU.AND P5, PT, R12, -126, PT ;  /* 0xc2fc00000c00780b */ /* 0x000fe20003fae000 */
[--C-:B-1----:R-:W-:Y:S01]  /*2330*/  FFMA R40, R57, UR6, -R16.reuse ;  /* 0x0000000639287c23 */ /* 0x102fe20008000810 */
[----:B------:R-:W-:Y:S01]  /*2340*/  FMNMX R25, R75, R6, !PT ;  /* 0x000000064b197209 */ /* 0x000fe20007800000 */
[----:B------:R-:W-:Y:S02]  /*2350*/  FFMA R16, R85, UR6, -R16 ;  /* 0x0000000655107c23 */ /* 0x000fe40008000810 */
[----:B------:R-:W1:Y:S01]  /*2360*/  MUFU.EX2 R36, R36 ;  /* 0x0000002400247308 */ /* 0x000e620000000800 */
[----:B------:R-:W-:Y:S01]  /*2370*/  FMNMX R6, R78, R25, !PT ;  /* 0x000000194e067209 */ /* 0x000fe20007800000 */
[----:B---3--:R-:W-:Y:S01]  /*2380*/  @!P3 FMUL R32, R32, R32 ;  /* 0x000000202020b220 */ /* 0x008fe20000400000 */
[----:B------:R-:W-:Y:S01]  /*2390*/  FSETP.GEU.AND P3, PT, R14, -126, PT ;  /* 0xc2fc00000e00780b */ /* 0x000fe20003f6e000 */
[----:B------:R-:W-:Y:S01]  /*23a0*/  @!P2 FMUL R49, R49, 0.5 ;  /* 0x3f0000003131a820 */ /* 0x000fe20000400000 */
[----:B------:R-:W-:-:S03]  /*23b0*/  FMNMX R27, R79, R6, !PT ;  /* 0x000000064f1b7209 */ /* 0x000fc60007800000 */
[----:B------:R-:W2:Y:S01]  /*23c0*/  MUFU.EX2 R21, R45 ;  /* 0x0000002d00157308 */ /* 0x000ea20000000800 */
[----:B----4-:R-:W-:Y:S01]  /*23d0*/  @!P4 FMUL R19, R19, R19 ;  /* 0x000000131313c220 */ /* 0x010fe20000400000 */
[----:B------:R-:W-:Y:S01]  /*23e0*/  FSETP.GEU.AND P4, PT, R53, -126, PT ;  /* 0xc2fc00003500780b */ /* 0x000fe20003f8e000 */
[----:B------:R-:W-:Y:S01]  /*23f0*/  @!P5 FMUL R12, R12, 0.5 ;  /* 0x3f0000000c0cd820 */ /* 0x000fe20000400000 */
[----:B------:R-:W-:-:S04]  /*2400*/  FMNMX R6, R82, R27, !PT ;  /* 0x0000001b52067209 */ /* 0x000fc80007800000 */
[----:B------:R-:W-:Y:S01]  /*2410*/  FMNMX R29, R83, R6, !PT ;  /* 0x00000006531d7209 */ /* 0x000fe20007800000 */
[----:B-1----:R-:W-:Y:S01]  /*2420*/  @!P1 FMUL R36, R36, R36 ;  /* 0x0000002424249220 */ /* 0x002fe20000400000 */
[----:B------:R-:W-:Y:S01]  /*2430*/  FSETP.GEU.AND P1, PT, R60, -126, PT ;  /* 0xc2fc00003c00780b */ /* 0x000fe20003f2e000 */
[----:B------:R-:W-:Y:S01]  /*2440*/  @!P3 FMUL R14, R14, 0.5 ;  /* 0x3f0000000e0eb820 */ /* 0x000fe20000400000 */
[----:B------:R-:W-:Y:S01]  /*2450*/  FMNMX R6, R86, R29, !PT ;  /* 0x0000001d56067209 */ /* 0x000fe20007800000 */
[----:B------:R-:W1:Y:S02]  /*2460*/  MUFU.EX2 R23, R49 ;  /* 0x0000003100177308 */ /* 0x000e640000000800 */
[----:B------:R-:W-:Y:S01]  /*2470*/  @!P4 FMUL R53, R53, 0.5 ;  /* 0x3f0000003535c820 */ /* 0x000fe20000400000 */
[----:B------:R-:W-:Y:S01]  /*2480*/  FMNMX R6, R87, R6, !PT ;  /* 0x0000000657067209 */ /* 0x000fe20007800000 */
[----:B--2---:R-:W-:Y:S01]  /*2490*/  @!P6 FMUL R21, R21, R21 ;  /* 0x000000151515e220 */ /* 0x004fe20000400000 */
[----:B------:R-:W-:-:S03]  /*24a0*/  FSETP.GEU.AND P6, PT, R40, -126, PT ;  /* 0xc2fc00002800780b */ /* 0x000fc60003fce000 */
[----:B------:R-:W2:Y:S01]  /*24b0*/  MUFU.EX2 R25, R53 ;  /* 0x0000003500197308 */ /* 0x000ea20000000800 */
[----:B------:R-:W3:Y:S01]  /*24c0*/  SHFL.BFLY PT, R33, R6, 0x1, 0x1f ;  /* 0x0c201f0006217f89 */ /* 0x000ee200000e0000 */
[----:B------:R-:W-:-:S06]  /*24d0*/  @!P1 FMUL R60, R60, 0.5 ;  /* 0x3f0000003c3c9820 */ /* 0x000fcc0000400000 */
[----:B------:R-:W4:Y:S01]  /*24e0*/  MUFU.EX2 R14, R14 ;  /* 0x0000000e000e7308 */ /* 0x000f220000000800 */
[----:B-1----:R-:W-:Y:S01]  /*24f0*/  @!P2 FMUL R23, R23, R23 ;  /* 0x000000171717a220 */ /* 0x002fe20000400000 */
[----:B------:R-:W-:Y:S01]  /*2500*/  @!P6 FMUL R40, R40, 0.5 ;  /* 0x3f0000002828e820 */ /* 0x000fe20000400000 */
[----:B------:R-:W-:-:S05]  /*2510*/  FSETP.GEU.AND P2, PT, R61, -126, PT ;  /* 0xc2fc00003d00780b */ /* 0x000fca0003f4e000 */
[----:B------:R-:W1:Y:S01]  /*2520*/  MUFU.EX2 R29, R60 ;  /* 0x0000003c001d7308 */ /* 0x000e620000000800 */
[----:B--2---:R-:W-:Y:S01]  /*2530*/  @!P4 FMUL R25, R25, R25 ;  /* 0x000000191919c220 */ /* 0x004fe20000400000 */
[----:B------:R-:W-:-:S06]  /*2540*/  FSETP.GEU.AND P4, PT, R65, -126, PT ;  /* 0xc2fc00004100780b */ /* 0x000fcc0003f8e000 */
[----:B------:R-:W2:Y:S01]  /*2550*/  MUFU.EX2 R12, R12 ;  /* 0x0000000c000c7308 */ /* 0x000ea20000000800 */
[----:B----4-:R-:W-:Y:S01]  /*2560*/  @!P3 FMUL R14, R14, R14 ;  /* 0x0000000e0e0eb220 */ /* 0x010fe20000400000 */
[----:B------:R-:W-:Y:S01]  /*2570*/  FSETP.GEU.AND P3, PT, R64, -126, PT ;  /* 0xc2fc00004000780b */ /* 0x000fe20003f6e000 */
[----:B------:R-:W-:Y:S01]  /*2580*/  @!P2 FMUL R61, R61, 0.5 ;  /* 0x3f0000003d3da820 */ /* 0x000fe20000400000 */
[----:B---3--:R-:W-:-:S03]  /*2590*/  FMNMX R6, R6, R33, !PT ;  /* 0x0000002106067209 */ /* 0x008fc60007800000 */
[----:B------:R-:W-:Y:S01]  /*25a0*/  @!P4 FMUL R65, R65, 0.5 ;  /* 0x3f0000004141c820 */ /* 0x000fe20000400000 */
[----:B------:R-:W3:Y:S01]  /*25b0*/  MUFU.EX2 R40, R40 ;  /* 0x0000002800287308 */ /* 0x000ee20000000800 */
[----:B-1----:R-:W-:Y:S01]  /*25c0*/  @!P1 FMUL R29, R29, R29 ;  /* 0x0000001d1d1d9220 */ /* 0x002fe20000400000 */
[----:B------:R-:W-:Y:S01]  /*25d0*/  FSETP.GEU.AND P1, PT, R72, -126, PT ;  /* 0xc2fc00004800780b */ /* 0x000fe20003f2e000 */
[----:B------:R-:W1:Y:S04]  /*25e0*/  SHFL.BFLY PT, R33, R6, 0x2, 0x1f ;  /* 0x0c401f0006217f89 */ /* 0x000e6800000e0000 */
[----:B------:R-:W-:Y:S01]  /*25f0*/  @!P3 FMUL R64, R64, 0.5 ;  /* 0x3f0000004040b820 */ /* 0x000fe20000400000 */
[----:B------:R-:W4:Y:S01]  /*2600*/  MUFU.EX2 R18, R61 ;  /* 0x0000003d00127308 */ /* 0x000f220000000800 */
[----:B--2---:R-:W-:Y:S01]  /*2610*/  @!P5 FMUL R12, R12, R12 ;  /* 0x0000000c0c0cd220 */ /* 0x004fe20000400000 */
[----:B------:R-:W-:-:S05]  /*2620*/  FSETP.GEU.AND P5, PT, R56, -126, PT ;  /* 0xc2fc00003800780b */ /* 0x000fca0003fae000 */
[----:B------:R-:W-:Y:S01]  /*2630*/  @!P1 FMUL R72, R72, 0.5 ;  /* 0x3f00000048489820 */ /* 0x000fe20000400000 */
[----:B------:R-:W2:Y:S01]  /*2640*/  MUFU.EX2 R44, R65 ;  /* 0x00000041002c7308 */ /* 0x000ea20000000800 */
[----:B---3--:R-:W-:Y:S01]  /*2650*/  @!P6 FMUL R40, R40, R40 ;  /* 0x000000282828e220 */ /* 0x008fe20000400000 */
[----:B------:R-:W-:-:S05]  /*2660*/  FSETP.GEU.AND P6, PT, R69, -126, PT ;  /* 0xc2fc00004500780b */ /* 0x000fca0003fce000 */
[----:B------:R-:W-:Y:S01]  /*2670*/  @!P5 FMUL R56, R56, 0.5 ;  /* 0x3f0000003838d820 */ /* 0x000fe20000400000 */
[----:B------:R-:W3:Y:S01]  /*2680*/  MUFU.EX2 R37, R64 ;  /* 0x0000004000257308 */ /* 0x000ee20000000800 */
[----:B----4-:R-:W-:Y:S01]  /*2690*/  @!P2 FMUL R18, R18, R18 ;  /* 0x000000121212a220 */ /* 0x010fe20000400000 */
[----:B------:R-:W-:Y:S02]  /*26a0*/  FSETP.GEU.AND P2, PT, R73, -126, PT ;  /* 0xc2fc00004900780b */ /* 0x000fe40003f4e000 */
[----:B-1----:R-:W-:-:S03]  /*26b0*/  FMNMX R6, R6, R33, !PT ;  /* 0x0000002106067209 */ /* 0x002fc60007800000 */
[----:B------:R-:W-:Y:S01]  /*26c0*/  @!P6 FMUL R69, R69, 0.5 ;  /* 0x3f0000004545e820 */ /* 0x000fe20000400000 */
[----:B------:R-:W1:Y:S01]  /*26d0*/  MUFU.EX2 R45, R72 ;  /* 0x00000048002d7308 */ /* 0x000e620000000800 */
        /* <DEDUP_REMOVED lines=8> */
[----:B-1----:R-:W-:Y:S01]  /*2760*/  @!P1 FMUL R45, R45, R45 ;  /* 0x0000002d2d2d9220 */ /* 0x002fe20000400000 */
[----:B------:R-:W-:-:S05]  /*2770*/  FSETP.GEU.AND P1, PT, R81, -126, PT ;  /* 0xc2fc00005100780b */ /* 0x000fca0003f2e000 */
[----:B------:R-:W-:Y:S01]  /*2780*/  @!P3 FMUL R76, R76, 0.5 ;  /* 0x3f0000004c4cb820 */ /* 0x000fe20000400000 */
[----:B------:R-:W1:Y:S01]  /*2790*/  MUFU.EX2 R48, R73 ;  /* 0x0000004900307308 */ /* 0x000e620000000800 */
[----:B--2---:R-:W-:Y:S01]  /*27a0*/  @!P5 FMUL R27, R27, R27 ;  /* 0x0000001b1b1bd220 */ /* 0x004fe20000400000 */
[----:B------:R-:W-:-:S05]  /*27b0*/  FSETP.GEU.AND P5, PT, R68, -126, PT ;  /* 0xc2fc00004400780b */ /* 0x000fca0003fae000 */
[----:B------:R-:W-:Y:S01]  /*27c0*/  @!P1 FMUL R81, R81, 0.5 ;  /* 0x3f00000051519820 */ /* 0x000fe20000400000 */
[----:B------:R-:W2:Y:S01]  /*27d0*/  MUFU.EX2 R22, R77 ;  /* 0x0000004d00167308 */ /* 0x000ea20000000800 */
[----:B---3--:R-:W-:Y:S01]  /*27e0*/  @!P6 FMUL R20, R20, R20 ;  /* 0x000000141414e220 */ /* 0x008fe20000400000 */
[----:B------:R-:W-:-:S04]  /*27f0*/  FSETP.NEU.AND P6, PT, R6, -INF , PT ;  /* 0xff8000000600780b */ /* 0x000fc80003fcd000 */
[----:B------:R-:W-:Y:S01]  /*2800*/  FSEL R52, R6, RZ, P6 ;  /* 0x000000ff06347208 */ /* 0x000fe20003000000 */
[----:B------:R-:W-:Y:S01]  /*2810*/  @!P5 FMUL R68, R68, 0.5 ;  /* 0x3f0000004444d820 */ /* 0x000fe20000400000 */
[----:B------:R-:W3:Y:S01]  /*2820*/  MUFU.EX2 R49, R76 ;  /* 0x0000004c00317308 */ /* 0x000ee20000000800 */
[----:B-1----:R-:W-:Y:S01]  /*2830*/  @!P2 FMUL R48, R48, R48 ;  /* 0x000000303030a220 */ /* 0x002fe20000400000 */
[----:B------:R-:W-:Y:S01]  /*2840*/  FSETP.GEU.AND P2, PT, R16, -126, PT ;  /* 0xc2fc00001000780b */ /* 0x000fe20003f4e000 */
[----:B------:R-:W-:Y:S01]  /*2850*/  FMUL R56, R52, UR6 ;  /* 0x0000000634387c20 */ /* 0x000fe20008400000 */
[----:B------:R-:W-:-:S03]  /*2860*/  FSETP.GEU.AND P6, PT, R84, -126, PT ;  /* 0xc2fc00005400780b */ /* 0x000fc60003fce000 */
[--C-:B------:R-:W-:Y:S01]  /*2870*/  FFMA R4, R4, UR6, -R56.reuse ;  /* 0x0000000604047c23 */ /* 0x100fe20008000838 */
[----:B------:R-:W1:Y:S01]  /*2880*/  MUFU.EX2 R52, R81 ;  /* 0x0000005100347308 */ /* 0x000e620000000800 */
[--C-:B------:R-:W-:Y:S01]  /*2890*/  FFMA R3, R3, UR6, -R56.reuse ;  /* 0x0000000603037c23 */ /* 0x100fe20008000838 */
[--C-:B------:R-:W-:Y:S01]  /*28a0*/  FFMA R57, R31, UR6, -R56.reuse ;  /* 0x000000061f397c23 */ /* 0x100fe20008000838 */
[----:B--2---:R-:W-:Y:S01]  /*28b0*/  @!P4 FMUL R22, R22, R22 ;  /* 0x000000161616c220 */ /* 0x004fe20000400000 */
[----:B------:R-:W-:Y:S01]  /*28c0*/  FSETP.GEU.AND P4, PT, R4, -126, PT ;  /* 0xc2fc00000400780b */ /* 0x000fe20003f8e000 */
[--C-:B------:R-:W-:Y:S01]  /*28d0*/  FFMA R61, R35, UR6, -R56.reuse ;  /* 0x00000006233d7c23 */ /* 0x100fe20008000838 */
[--C-:B------:R-:W-:Y:S01]  /*28e0*/  FFMA R38, R38, UR6, -R56.reuse ;  /* 0x0000000626267c23 */ /* 0x100fe20008000838 */
[----:B------:R-:W-:Y:S01]  /*28f0*/  @!P2 FMUL R16, R16, 0.5 ;  /* 0x3f0000001010a820 */ /* 0x000fe20000400000 */
[----:B------:R-:W2:Y:S01]  /*2900*/  MUFU.EX2 R41, R68 ;  /* 0x0000004400297308 */ /* 0x000ea20000000800 */
[----:B---3--:R-:W-:Y:S01]  /*2910*/  @!P3 FMUL R49, R49, R49 ;  /* 0x000000313131b220 */ /* 0x008fe20000400000 */
[----:B------:R-:W-:Y:S01]  /*2920*/  FSETP.GEU.AND P3, PT, R3, -126, PT ;  /* 0xc2fc00000300780b */ /* 0x000fe20003f6e000 */
[----:B------:R-:W-:Y:S01]  /*2930*/  @!P6 FMUL R84, R84, 0.5 ;  /* 0x3f0000005454e820 */ /* 0x000fe20000400000 */
[--C-:B------:R-:W-:Y:S01]  /*2940*/  FFMA R34, R34, UR6, -R56.reuse ;  /* 0x0000000622227c23 */ /* 0x100fe20008000838 */
[--C-:B------:R-:W-:Y:S01]  /*2950*/  FFMA R30, R30, UR6, -R56.reuse ;  /* 0x000000061e1e7c23 */ /* 0x100fe20008000838 */
[--C-:B------:R-:W-:Y:S01]  /*2960*/  FFMA R50, R50, UR6, -R56.reuse ;  /* 0x0000000632327c23 */ /* 0x100fe20008000838 */
[--C-:B------:R-:W-:Y:S01]  /*2970*/  FFMA R46, R46, UR6, -R56.reuse ;  /* 0x000000062e2e7c23 */ /* 0x100fe20008000838 */
[----:B------:R-:W3:Y:S01]  /*2980*/  MUFU.EX2 R16, R16 ;  /* 0x0000001000107308 */ /* 0x000ee20000000800 */
[----:B-1----:R-:W-:Y:S01]  /*2990*/  @!P1 FMUL R52, R52, R52 ;  /* 0x0000003434349220 */ /* 0x002fe20000400000 */
[----:B------:R-:W-:Y:S01]  /*29a0*/  FSETP.GEU.AND P1, PT, R57, -126, PT ;  /* 0xc2fc00003900780b */ /* 0x000fe20003f2e000 */
[----:B------:R-:W-:Y:S01]  /*29b0*/  @!P4 FMUL R4, R4, 0.5 ;  /* 0x3f0000000404c820 */ /* 0x000fe20000400000 */
[--C-:B------:R-:W-:Y:S01]  /*29c0*/  FFMA R42, R42, UR6, -R56.reuse ;  /* 0x000000062a2a7c23 */ /* 0x100fe20008000838 */
[--C-:B------:R-:W-:Y:S01]  /*29d0*/  FFMA R63, R63, UR6, -R56.reuse ;  /* 0x000000063f3f7c23 */ /* 0x100fe20008000838 */
[--C-:B------:R-:W-:Y:S01]  /*29e0*/  FFMA R67, R67, UR6, -R56.reuse ;  /* 0x0000000643437c23 */ /* 0x100fe20008000838 */
[----:B------:R-:W-:Y:S01]  /*29f0*/  @!P3 FMUL R3, R3, 0.5 ;  /* 0x3f0000000303b820 */ /* 0x000fe20000400000 */
[----:B------:R1:W4:Y:S01]  /*2a00*/  MUFU.EX2 R60, R4 ;  /* 0x00000004003c7308 */ /* 0x0003220000000800 */
[----:B--2---:R-:W-:Y:S01]  /*2a10*/  @!P5 FMUL R41, R41, R41 ;  /* 0x000000292929d220 */ /* 0x004fe20000400000 */
[----:B------:R-:W-:Y:S01]  /*2a20*/  FSETP.GEU.AND P5, PT, R80, -126, PT ;  /* 0xc2fc00005000780b */ /* 0x000fe20003fae000 */
[--C-:B------:R-:W-:Y:S01]  /*2a30*/  FFMA R54, R54, UR6, -R56.reuse ;  /* 0x0000000636367c23 */ /* 0x100fe20008000838 */
[--C-:B------:R-:W-:Y:S01]  /*2a40*/  FFMA R59, R59, UR6, -R56.reuse ;  /* 0x000000063b3b7c23 */ /* 0x100fe20008000838 */
[--C-:B------:R-:W-:Y:S01]  /*2a50*/  FFMA R75, R75, UR6, -R56.reuse ;  /* 0x000000064b4b7c23 */ /* 0x100fe20008000838 */
[--C-:B------:R-:W-:Y:S01]  /*2a60*/  FFMA R83, R83, UR6, -R56.reuse ;  /* 0x0000000653537c23 */ /* 0x100fe20008000838 */
[----:B------:R-:W-:Y:S01]  /*2a70*/  @!P1 FMUL R57, R57, 0.5 ;  /* 0x3f00000039399820 */ /* 0x000fe20000400000 */
[----:B------:R2:W5:Y:S01]  /*2a80*/  MUFU.EX2 R31, R3 ;  /* 0x00000003001f7308 */ /* 0x0005620000000800 */
[--C-:B-1----:R-:W-:Y:S01]  /*2a90*/  FFMA R4, R43, UR6, -R56.reuse ;  /* 0x000000062b047c23 */ /* 0x102fe20008000838 */
[----:B---3--:R-:W-:Y:S01]  /*2aa0*/  @!P2 FMUL R16, R16, R16 ;  /* 0x000000101010a220 */ /* 0x008fe20000400000 */
[----:B------:R-:W-:Y:S01]  /*2ab0*/  FSETP.GEU.AND P2, PT, R61, -126, PT ;  /* 0xc2fc00003d00780b */ /* 0x000fe20003f4e000 */
[--C-:B------:R-:W-:Y:S01]  /*2ac0*/  FFMA R78, R78, UR6, -R56.reuse ;  /* 0x000000064e4e7c23 */ /* 0x100fe20008000838 */
[--C-:B------:R-:W-:Y:S01]  /*2ad0*/  FFMA R86, R86, UR6, -R56.reuse ;  /* 0x0000000656567c23 */ /* 0x100fe20008000838 */
[--C-:B------:R-:W-:Y:S01]  /*2ae0*/  FFMA R71, R71, UR6, -R56.reuse ;  /* 0x0000000647477c23 */ /* 0x100fe20008000838 */
[----:B------:R-:W-:Y:S01]  /*2af0*/  @!P5 FMUL R80, R80, 0.5 ;  /* 0x3f0000005050d820 */ /* 0x000fe20000400000 */
[----:B------:R-:W1:Y:S01]  /*2b00*/  MUFU.EX2 R64, R57 ;  /* 0x0000003900407308 */ /* 0x000e620000000800 */
[--C-:B--2---:R-:W-:Y:S01]  /*2b10*/  FFMA R3, R39, UR6, -R56.reuse ;  /* 0x0000000627037c23 */ /* 0x104fe20008000838 */
[----:B----4-:R-:W-:Y:S01]  /*2b20*/  @!P4 FMUL R60, R60, R60 ;  /* 0x0000003c3c3cc220 */ /* 0x010fe20000400000 */
[----:B------:R-:W-:Y:S01]  /*2b30*/  FFMA R79, R79, UR6, -R56 ;  /* 0x000000064f4f7c23 */ /* 0x000fe20008000838 */
[----:B------:R-:W-:-:S02]  /*2b40*/  FADD R65, R23, R52 ;  /* 0x0000003417417221 */ /* 0x000fc40000000000 */
[----:B------:R-:W-:Y:S02]  /*2b50*/  FSETP.GEU.AND P4, PT, R3, -126, PT ;  /* 0xc2fc00000300780b */ /* 0x000fe40003f8e000 */
[----:B------:R-:W2:Y:S01]  /*2b60*/  MUFU.EX2 R53, R84 ;  /* 0x0000005400357308 */ /* 0x000ea20000000800 */
[----:B-----5:R-:W-:Y:S01]  /*2b70*/  @!P3 FMUL R31, R31, R31 ;  /* 0x0000001f1f1fb220 */ /* 0x020fe20000400000 */
[----:B------:R-:W-:Y:S01]  /*2b80*/  FSETP.GEU.AND P3, PT, R38, -126, PT ;  /* 0xc2fc00002600780b */ /* 0x000fe20003f6e000 */
[----:B------:R-:W-:-:S05]  /*2b90*/  @!P2 FMUL R61, R61, 0.5 ;  /* 0x3f0000003d3da820 */ /* 0x000fca0000400000 */
[----:B------:R-:W3:Y:S01]  /*2ba0*/  MUFU.EX2 R33, R80 ;  /* 0x0000005000217308 */ /* 0x000ee20000000800 */
[----:B-1----:R-:W-:Y:S01]  /*2bb0*/  @!P1 FMUL R64, R64, R64 ;  /* 0x0000004040409220 */ /* 0x002fe20000400000 */
[----:B------:R-:W-:Y:S01]  /*2bc0*/  FSETP.GEU.AND P1, PT, R4, -126, PT ;  /* 0xc2fc00000400780b */ /* 0x000fe20003f2e000 */
[----:B------:R-:W-:-:S04]  /*2bd0*/  @!P4 FMUL R3, R3, 0.5 ;  /* 0x3f0000000303c820 */ /* 0x000fc80000400000 */
[----:B------:R-:W-:Y:S01]  /*2be0*/  @!P3 FMUL R38, R38, 0.5 ;  /* 0x3f0000002626b820 */ /* 0x000fe20000400000 */
[----:B------:R1:W4:Y:S01]  /*2bf0*/  MUFU.EX2 R68, R61 ;  /* 0x0000003d00447308 */ /* 0x0003220000000800 */
[----:B--2---:R-:W-:Y:S01]  /*2c00*/  @!P6 FMUL R53, R53, R53 ;  /* 0x000000353535e220 */ /* 0x004fe20000400000 */
[----:B------:R-:W-:-:S05]  /*2c10*/  FSETP.GEU.AND P6, PT, R34, -126, PT ;  /* 0xc2fc00002200780b */ /* 0x000fca0003fce000 */
[----:B------:R-:W-:Y:S01]  /*2c20*/  @!P1 FMUL R4, R4, 0.5 ;  /* 0x3f00000004049820 */ /* 0x000fe20000400000 */
[----:B------:R2:W5:Y:S01]  /*2c30*/  MUFU.EX2 R72, R3 ;  /* 0x0000000300487308 */ /* 0x0005620000000800 */
[----:B---3--:R-:W-:Y:S01]  /*2c40*/  @!P5 FMUL R33, R33, R33 ;  /* 0x000000212121d220 */ /* 0x008fe20000400000 */
[----:B------:R-:W-:-:S03]  /*2c50*/  FSETP.GEU.AND P5, PT, R30, -126, PT ;  /* 0xc2fc00001e00780b */ /* 0x000fc60003fae000 */
[----:B-1----:R-:W-:Y:S01]  /*2c60*/  FADD R61, R36, R33 ;  /* 0x00000021243d7221 */ /* 0x002fe20000000000 */
[----:B------:R-:W-:Y:S01]  /*2c70*/  F2FP.BF16.F32.PACK_AB R52, R52, R33 ;  /* 0x000000213434723e */ /* 0x000fe200000010ff */
[----:B------:R-:W-:Y:S01]  /*2c80*/  @!P6 FMUL R34, R34, 0.5 ;  /* 0x3f0000002222e820 */ /* 0x000fe20000400000 */
[----:B------:R-:W1:Y:S01]  /*2c90*/  MUFU.EX2 R43, R38 ;  /* 0x00000026002b7308 */ /* 0x000e620000000800 */
[----:B--2---:R-:W-:Y:S01]  /*2ca0*/  FFMA R3, R51, UR6, -R56 ;  /* 0x0000000633037c23 */ /* 0x004fe20008000838 */
[----:B----4-:R-:W-:Y:S01]  /*2cb0*/  @!P2 FMUL R68, R68, R68 ;  /* 0x000000444444a220 */ /* 0x010fe20000400000 */
[----:B------:R-:W-:-:S04]  /*2cc0*/  F2FP.BF16.F32.PACK_AB R36, R23, R36 ;  /* 0x000000241724723e */ /* 0x000fc800000010ff */
[----:B------:R-:W-:Y:S01]  /*2cd0*/  @!P5 FMUL R30, R30, 0.5 ;  /* 0x3f0000001e1ed820 */ /* 0x000fe20000400000 */
[----:B------:R2:W3:Y:S01]  /*2ce0*/  MUFU.EX2 R76, R4 ;  /* 0x00000004004c7308 */ /* 0x0004e20000000800 */
[----:B-----5:R-:W-:Y:S01]  /*2cf0*/  @!P4 FMUL R72, R72, R72 ;  /* 0x000000484848c220 */ /* 0x020fe20000400000 */
[----:B------:R-:W-:-:S06]  /*2d00*/  FSETP.GEU.AND P4, PT, R3, -126, PT ;  /* 0xc2fc00000300780b */ /* 0x000fcc0003f8e000 */
[----:B------:R4:W5:Y:S01]  /*2d10*/  MUFU.EX2 R39, R34 ;  /* 0x0000002200277308 */ /* 0x0009620000000800 */
[----:B--2---:R-:W-:Y:S01]  /*2d20*/  FFMA R4, R55, UR6, -R56 ;  /* 0x0000000637047c23 */ /* 0x004fe20008000838 */
[----:B-1----:R-:W-:Y:S01]  /*2d30*/  @!P3 FMUL R43, R43, R43 ;  /* 0x0000002b2b2bb220 */ /* 0x002fe20000400000 */
[----:B------:R-:W-:-:S04]  /*2d40*/  FSETP.GEU.AND P3, PT, R50, -126, PT ;  /* 0xc2fc00003200780b */ /* 0x000fc80003f6e000 */
[----:B------:R-:W-:Y:S01]  /*2d50*/  @!P4 FMUL R3, R3, 0.5 ;  /* 0x3f0000000303c820 */ /* 0x000fe20000400000 */
[----:B------:R1:W2:Y:S01]  /*2d60*/  MUFU.EX2 R35, R30 ;  /* 0x0000001e00237308 */ /* 0x0002a20000000800 */
[----:B---3--:R-:W-:Y:S01]  /*2d70*/  @!P1 FMUL R76, R76, R76 ;  /* 0x0000004c4c4c9220 */ /* 0x008fe20000400000 */
[----:B------:R-:W-:Y:S01]  /*2d80*/  FSETP.GEU.AND P1, PT, R4, -126, PT ;  /* 0xc2fc00000400780b */ /* 0x000fe20003f2e000 */
[----:B----4-:R-:W-:-:S05]  /*2d90*/  FFMA R34, R58, UR6, -R56 ;  /* 0x000000063a227c23 */ /* 0x010fca0008000838 */
[----:B------:R-:W-:Y:S01]  /*2da0*/  @!P3 FMUL R50, R50, 0.5 ;  /* 0x3f0000003232b820 */ /* 0x000fe20000400000 */
[----:B-1----:R-:W-:Y:S01]  /*2db0*/  FFMA R30, R47, UR6, -R56 ;  /* 0x000000062f1e7c23 */ /* 0x002fe20008000838 */
[----:B-----5:R-:W-:Y:S01]  /*2dc0*/  @!P6 FMUL R39, R39, R39 ;  /* 0x000000272727e220 */ /* 0x020fe20000400000 */
[----:B------:R-:W-:Y:S01]  /*2dd0*/  FSETP.GEU.AND P6, PT, R46, -126, PT ;  /* 0xc2fc00002e00780b */ /* 0x000fe20003fce000 */
[----:B------:R1:W3:Y:S02]  /*2de0*/  MUFU.EX2 R58, R3 ;  /* 0x00000003003a7308 */ /* 0x0002e40000000800 */
[----:B------:R-:W-:Y:S01]  /*2df0*/  FSETP.GEU.AND P2, PT, R30, -126, PT ;  /* 0xc2fc00001e00780b */ /* 0x000fe20003f4e000 */
[----:B------:R-:W-:Y:S01]  /*2e00*/  @!P1 FMUL R4, R4, 0.5 ;  /* 0x3f00000004049820 */ /* 0x000fe20000400000 */
[----:B--2---:R-:W-:Y:S01]  /*2e10*/  @!P5 FMUL R35, R35, R35 ;  /* 0x000000232323d220 */ /* 0x004fe20000400000 */
[----:B------:R-:W-:-:S03]  /*2e20*/  FSETP.GEU.AND P5, PT, R42, -126, PT ;  /* 0xc2fc00002a00780b */ /* 0x000fc60003fae000 */
[----:B------:R-:W2:Y:S01]  /*2e30*/  MUFU.EX2 R55, R50 ;  /* 0x0000003200377308 */ /* 0x000ea20000000800 */
[----:B-1----:R-:W-:-:S03]  /*2e40*/  FFMA R3, R66, UR6, -R56 ;  /* 0x0000000642037c23 */ /* 0x002fc60008000838 */
[----:B------:R-:W-:-:S03]  /*2e50*/  @!P6 FMUL R46, R46, 0.5 ;  /* 0x3f0000002e2ee820 */ /* 0x000fc60000400000 */
[----:B------:R-:W-:Y:S01]  /*2e60*/  @!P2 FMUL R30, R30, 0.5 ;  /* 0x3f0000001e1ea820 */ /* 0x000fe20000400000 */
[----:B------:R-:W1:Y:S01]  /*2e70*/  MUFU.EX2 R51, R46 ;  /* 0x0000002e00337308 */ /* 0x000e620000000800 */
[----:B---3--:R-:W-:Y:S01]  /*2e80*/  @!P4 FMUL R58, R58, R58 ;  /* 0x0000003a3a3ac220 */ /* 0x008fe20000400000 */
[----:B------:R-:W-:Y:S01]  /*2e90*/  FSETP.GEU.AND P4, PT, R63, -126, PT ;  /* 0xc2fc00003f00780b */ /* 0x000fe20003f8e000 */
[----:B------:R-:W-:-:S05]  /*2ea0*/  @!P5 FMUL R42, R42, 0.5 ;  /* 0x3f0000002a2ad820 */ /* 0x000fca0000400000 */
[----:B------:R3:W4:Y:S01]  /*2eb0*/  MUFU.EX2 R80, R30 ;  /* 0x0000001e00507308 */ /* 0x0007220000000800 */
[----:B--2---:R-:W-:-:S06]  /*2ec0*/  @!P3 FMUL R55, R55, R55 ;  /* 0x000000373737b220 */ /* 0x004fcc0000400000 */
[----:B------:R-:W-:Y:S01]  /*2ed0*/  @!P4 FMUL R63, R63, 0.5 ;  /* 0x3f0000003f3fc820 */ /* 0x000fe20000400000 */
[----:B------:R-:W2:Y:S01]  /*2ee0*/  MUFU.EX2 R47, R42 ;  /* 0x0000002a002f7308 */ /* 0x000ea20000000800 */
[----:B---3--:R-:W-:Y:S01]  /*2ef0*/  FFMA R30, R62, UR6, -R56 ;  /* 0x000000063e1e7c23 */ /* 0x008fe20008000838 */
[----:B-1----:R-:W-:Y:S01]  /*2f00*/  @!P6 FMUL R51, R51, R51 ;  /* 0x000000333333e220 */ /* 0x002fe20000400000 */
[----:B------:R-:W-:-:S03]  /*2f10*/  FSETP.GEU.AND P6, PT, R34, -126, PT ;  /* 0xc2fc00002200780b */ /* 0x000fc60003fce000 */
[----:B------:R-:W-:Y:S02]  /*2f20*/  FSETP.GEU.AND P3, PT, R30, -126, PT ;  /* 0xc2fc00001e00780b */ /* 0x000fe40003f6e000 */
[----:B------:R1:W3:Y:S01]  /*2f30*/  MUFU.EX2 R62, R4 ;  /* 0x00000004003e7308 */ /* 0x0002e20000000800 */
[----:B----4-:R-:W-:Y:S01]  /*2f40*/  @!P2 FMUL R80, R80, R80 ;  /* 0x000000505050a220 */ /* 0x010fe20000400000 */
[----:B------:R-:W-:-:S06]  /*2f50*/  FSETP.GEU.AND P2, PT, R59, -126, PT ;  /* 0xc2fc00003b00780b */ /* 0x000fcc0003f4e000 */
[----:B------:R-:W-:Y:S01]  /*2f60*/  @!P6 FMUL R34, R34, 0.5 ;  /* 0x3f0000002222e820 */ /* 0x000fe20000400000 */
[----:B--2---:R-:W-:Y:S01]  /*2f70*/  @!P5 FMUL R47, R47, R47 ;  /* 0x0000002f2f2fd220 */ /* 0x004fe20000400000 */
[----:B------:R-:W-:Y:S01]  /*2f80*/  FSETP.GEU.AND P5, PT, R54, -126, PT ;  /* 0xc2fc00003600780b */ /* 0x000fe20003fae000 */
[----:B------:R-:W-:Y:S01]  /*2f90*/  @!P3 FMUL R30, R30, 0.5 ;  /* 0x3f0000001e1eb820 */ /* 0x000fe20000400000 */
[----:B------:R2:W4:Y:S01]  /*2fa0*/  MUFU.EX2 R84, R34 ;  /* 0x0000002200547308 */ /* 0x0005220000000800 */
[----:B-1----:R-:W-:Y:S01]  /*2fb0*/  FFMA R4, R70, UR6, -R56 ;  /* 0x0000000646047c23 */ /* 0x002fe20008000838 */
[----:B------:R-:W-:Y:S01]  /*2fc0*/  F2FP.BF16.F32.PACK_AB R33, R76, R47 ;  /* 0x0000002f4c21723e */ /* 0x000fe200000010ff */
[----:B------:R-:W-:Y:S01]  /*2fd0*/  @!P2 FMUL R59, R59, 0.5 ;  /* 0x3f0000003b3ba820 */ /* 0x000fe20000400000 */
[----:B---3--:R-:W-:Y:S01]  /*2fe0*/  @!P1 FMUL R62, R62, R62 ;  /* 0x0000003e3e3e9220 */ /* 0x008fe20000400000 */
[----:B------:R-:W-:-:S03]  /*2ff0*/  FSETP.GEU.AND P1, PT, R67, -126, PT ;  /* 0xc2fc00004300780b */ /* 0x000fc60003f2e000 */
[----:B------:R1:W3:Y:S01]  /*3000*/  MUFU.EX2 R66, R30 ;  /* 0x0000001e00427308 */ /* 0x0002e20000000800 */
[----:B--2---:R-:W-:Y:S02]  /*3010*/  FFMA R34, R74, UR6, -R56 ;  /* 0x000000064a227c23 */ /* 0x004fe40008000838 */
[----:B------:R-:W-:-:S05]  /*3020*/  @!P5 FMUL R54, R54, 0.5 ;  /* 0x3f0000003636d820 */ /* 0x000fca0000400000 */
[----:B------:R-:W2:Y:S01]  /*3030*/  MUFU.EX2 R63, R63 ;  /* 0x0000003f003f7308 */ /* 0x000ea20000000800 */
[--C-:B-1----:R-:W-:Y:S01]  /*3040*/  FFMA R30, R82, UR6, -R56.reuse ;  /* 0x00000006521e7c23 */ /* 0x102fe20008000838 */
[----:B----4-:R-:W-:Y:S01]  /*3050*/  @!P6 FMUL R84, R84, R84 ;  /* 0x000000545454e220 */ /* 0x010fe20000400000 */
[----:B------:R-:W-:Y:S01]  /*3060*/  @!P1 FMUL R67, R67, 0.5 ;  /* 0x3f00000043439820 */ /* 0x000fe20000400000 */
[----:B------:R-:W-:Y:S01]  /*3070*/  FSETP.GEU.AND P6, PT, R34, -126, PT ;  /* 0xc2fc00002200780b */ /* 0x000fe20003fce000 */
[----:B------:R-:W-:-:S03]  /*3080*/  FFMA R56, R87, UR6, -R56 ;  /* 0x0000000657387c23 */ /* 0x000fc60008000838 */
[----:B------:R-:W1:Y:S01]  /*3090*/  MUFU.EX2 R57, R54 ;  /* 0x0000003600397308 */ /* 0x000e620000000800 */
[----:B---3--:R-:W-:Y:S01]  /*30a0*/  @!P3 FMUL R66, R66, R66 ;  /* 0x000000424242b220 */ /* 0x008fe20000400000 */
[----:B------:R-:W-:-:S06]  /*30b0*/  FSETP.GEU.AND P3, PT, R75, -126, PT ;  /* 0xc2fc00004b00780b */ /* 0x000fcc0003f6e000 */
[----:B------:R-:W3:Y:S01]  /*30c0*/  MUFU.EX2 R67, R67 ;  /* 0x0000004300437308 */ /* 0x000ee20000000800 */
[----:B--2---:R-:W-:Y:S01]  /*30d0*/  @!P4 FMUL R63, R63, R63 ;  /* 0x0000003f3f3fc220 */ /* 0x004fe20000400000 */
[----:B------:R-:W-:Y:S01]  /*30e0*/  FSETP.GEU.AND P4, PT, R30, -126, PT ;  /* 0xc2fc00001e00780b */ /* 0x000fe20003f8e000 */
[----:B------:R-:W-:-:S04]  /*30f0*/  @!P6 FMUL R34, R34, 0.5 ;  /* 0x3f0000002222e820 */ /* 0x000fc80000400000 */
[----:B------:R-:W-:Y:S01]  /*3100*/  @!P3 FMUL R75, R75, 0.5 ;  /* 0x3f0000004b4bb820 */ /* 0x000fe20000400000 */
[----:B------:R-:W2:Y:S01]  /*3110*/  MUFU.EX2 R59, R59 ;  /* 0x0000003b003b7308 */ /* 0x000ea20000000800 */
[----:B-1----:R-:W-:Y:S01]  /*3120*/  @!P5 FMUL R57, R57, R57 ;  /* 0x000000393939d220 */ /* 0x002fe20000400000 */
[----:B------:R-:W-:-:S05]  /*3130*/  FSETP.GEU.AND P5, PT, R3, -126, PT ;  /* 0xc2fc00000300780b */ /* 0x000fca0003fae000 */
[----:B------:R-:W-:Y:S01]  /*3140*/  @!P4 FMUL R30, R30, 0.5 ;  /* 0x3f0000001e1ec820 */ /* 0x000fe20000400000 */
[----:B------:R1:W4:Y:S01]  /*3150*/  MUFU.EX2 R82, R34 ;  /* 0x0000002200527308 */ /* 0x0003220000000800 */
[----:B---3--:R-:W-:Y:S01]  /*3160*/  @!P1 FMUL R67, R67, R67 ;  /* 0x0000004343439220 */ /* 0x008fe20000400000 */
[----:B------:R-:W-:-:S03]  /*3170*/  FSETP.GEU.AND P1, PT, R83, -126, PT ;  /* 0xc2fc00005300780b */ /* 0x000fc60003f2e000 */
[----:B------:R-:W-:Y:S02]  /*3180*/  FADD R54, R68, R67 ;  /* 0x0000004344367221 */ /* 0x000fe40000000000 */
[----:B------:R-:W-:Y:S01]  /*3190*/  @!P5 FMUL R3, R3, 0.5 ;  /* 0x3f0000000303d820 */ /* 0x000fe20000400000 */
[----:B------:R3:W5:Y:S01]  /*31a0*/  MUFU.EX2 R88, R30 ;  /* 0x0000001e00587308 */ /* 0x0007620000000800 */
[----:B--2---:R-:W-:Y:S01]  /*31b0*/  @!P2 FMUL R59, R59, R59 ;  /* 0x0000003b3b3ba220 */ /* 0x004fe20000400000 */
[----:B------:R-:W-:Y:S01]  /*31c0*/  FSETP.GEU.AND P2, PT, R4, -126, PT ;  /* 0xc2fc00000400780b */ /* 0x000fe20003f4e000 */
[----:B-1----:R-:W-:Y:S01]  /*31d0*/  FADD R34, R19, R48 ;  /* 0x0000003013227221 */ /* 0x002fe20000000000 */
[----:B------:R-:W-:-:S03]  /*31e0*/  F2FP.BF16.F32.PACK_AB R48, R48, R45 ;  /* 0x0000002d3030723e */ /* 0x000fc600000010ff */
[----:B------:R-:W-:Y:S01]  /*31f0*/  @!P1 FMUL R83, R83, 0.5 ;  /* 0x3f00000053539820 */ /* 0x000fe20000400000 */
[----:B------:R1:W2:Y:S01]  /*3200*/  MUFU.EX2 R70, R3 ;  /* 0x0000000300467308 */ /* 0x0002a20000000800 */
[----:B----4-:R-:W-:Y:S01]  /*3210*/  @!P6 FMUL R82, R82, R82 ;  /* 0x000000525252e220 */ /* 0x010fe20000400000 */
[----:B------:R-:W-:Y:S01]  /*3220*/  FSETP.GEU.AND P6, PT, R78, -126, PT ;  /* 0xc2fc00004e00780b */ /* 0x000fe20003fce000 */
[----:B---3--:R-:W-:Y:S01]  /*3230*/  FADD R30, R32, R45 ;  /* 0x0000002d201e7221 */ /* 0x008fe20000000000 */
[----:B------:R-:W-:-:S03]  /*3240*/  F2FP.BF16.F32.PACK_AB R32, R19, R32 ;  /* 0x000000201320723e */ /* 0x000fc600000010ff */
[----:B------:R-:W-:Y:S01]  /*3250*/  @!P2 FMUL R4, R4, 0.5 ;  /* 0x3f0000000404a820 */ /* 0x000fe20000400000 */
[----:B------:R-:W3:Y:S01]  /*3260*/  MUFU.EX2 R75, R75 ;  /* 0x0000004b004b7308 */ /* 0x000ee20000000800 */
[----:B-----5:R-:W-:Y:S01]  /*3270*/  @!P4 FMUL R88, R88, R88 ;  /* 0x000000585858c220 */ /* 0x020fe20000400000 */
[----:B------:R-:W-:Y:S01]  /*3280*/  FSETP.GEU.AND P4, PT, R86, -126, PT ;  /* 0xc2fc00005600780b */ /* 0x000fe20003f8e000 */
[----:B-1----:R-:W-:Y:S01]  /*3290*/  FADD R3, R24, R27 ;  /* 0x0000001b18037221 */ /* 0x002fe20000000000 */
[----:B------:R-:W-:Y:S01]  /*32a0*/  F2FP.BF16.F32.PACK_AB R24, R11, R24 ;  /* 0x000000180b18723e */ /* 0x000fe200000010ff */
[----:B------:R-:W-:Y:S02]  /*32b0*/  FADD R85, R55, R88 ;  /* 0x0000005837557221 */ /* 0x000fe40000000000 */
[----:B------:R-:W-:Y:S01]  /*32c0*/  @!P6 FMUL R78, R78, 0.5 ;  /* 0x3f0000004e4ee820 */ /* 0x000fe20000400000 */
[----:B------:R-:W1:Y:S01]  /*32d0*/  MUFU.EX2 R83, R83 ;  /* 0x0000005300537308 */ /* 0x000e620000000800 */
[----:B--2---:R-:W-:Y:S01]  /*32e0*/  @!P5 FMUL R70, R70, R70 ;  /* 0x000000464646d220 */ /* 0x004fe20000400000 */
[----:B------:R-:W-:Y:S01]  /*32f0*/  FSETP.GEU.AND P5, PT, R71, -126, PT ;  /* 0xc2fc00004700780b */ /* 0x000fe20003fae000 */
[----:B------:R-:W-:Y:S01]  /*3300*/  FADD R38, R3, R30 ;  /* 0x0000001e03267221 */ /* 0x000fe20000000000 */
[----:B------:R-:W-:Y:S01]  /*3310*/  FADD R30, R15, R44 ;  /* 0x0000002c0f1e7221 */ /* 0x000fe20000000000 */
[----:B------:R-:W-:Y:S01]  /*3320*/  FADD R3, R11, R40 ;  /* 0x000000280b037221 */ /* 0x000fe20000000000 */
[----:B------:R-:W-:Y:S01]  /*3330*/  FADD R50, R39, R70 ;  /* 0x0000004627327221 */ /* 0x000fe20000000000 */
[----:B------:R-:W-:Y:S01]  /*3340*/  @!P4 FMUL R86, R86, 0.5 ;  /* 0x3f0000005656c820 */ /* 0x000fe20000400000 */
[----:B------:R2:W4:Y:S01]  /*3350*/  MUFU.EX2 R74, R4 ;  /* 0x00000004004a7308 */ /* 0x0005220000000800 */
[----:B---3--:R-:W-:Y:S01]  /*3360*/  @!P3 FMUL R75, R75, R75 ;  /* 0x0000004b4b4bb220 */ /* 0x008fe20000400000 */
[----:B------:R-:W-:Y:S01]  /*3370*/  FSETP.GEU.AND P3, PT, R79, -126, PT ;  /* 0xc2fc00004f00780b */ /* 0x000fe20003f6e000 */
[----:B------:R-:W-:Y:S01]  /*3380*/  FADD R73, R30, R65 ;  /* 0x000000411e497221 */ /* 0x000fe20000000000 */
[----:B------:R-:W-:Y:S01]  /*3390*/  FADD R42, R3, R34 ;  /* 0x00000022032a7221 */ /* 0x000fe20000000000 */
[----:B------:R-:W-:Y:S01]  /*33a0*/  FADD R30, R17, R20 ;  /* 0x00000014111e7221 */ /* 0x000fe20000000000 */
[----:B------:R-:W-:Y:S01]  /*33b0*/  FADD R65, R25, R16 ;  /* 0x0000001019417221 */ /* 0x000fe20000000000 */
[----:B------:R-:W-:Y:S01]  /*33c0*/  @!P5 FMUL R71, R71, 0.5 ;  /* 0x3f0000004747d820 */ /* 0x000fe20000400000 */
[----:B------:R-:W3:Y:S01]  /*33d0*/  MUFU.EX2 R78, R78 ;  /* 0x0000004e004e7308 */ /* 0x000ee20000000800 */
[----:B-1----:R-:W-:Y:S01]  /*33e0*/  @!P1 FMUL R83, R83, R83 ;  /* 0x0000005353539220 */ /* 0x002fe20000400000 */
[----:B------:R-:W-:Y:S01]  /*33f0*/  FSETP.GEU.AND P1, PT, R56, -126, PT ;  /* 0xc2fc00003800780b */ /* 0x000fe20003f2e000 */
[----:B--2---:R-:W-:Y:S01]  /*3400*/  FADD R4, R28, R37 ;  /* 0x000000251c047221 */ /* 0x004fe20000000000 */
[----:B------:R-:W-:Y:S01]  /*3410*/  FADD R3, R13, R18 ;  /* 0x000000120d037221 */ /* 0x000fe20000000000 */
[----:B------:R-:W-:Y:S01]  /*3420*/  FADD R34, R21, R22 ;  /* 0x0000001615227221 */ /* 0x000fe20000000000 */
[----:B------:R-:W-:Y:S01]  /*3430*/  FADD R30, R30, R65 ;  /* 0x000000411e1e7221 */ /* 0x000fe20000000000 */
[----:B------:R-:W-:Y:S01]  /*3440*/  FADD R69, R4, R61 ;  /* 0x0000003d04457221 */ /* 0x000fe20000000000 */
[----:B------:R-:W-:Y:S01]  /*3450*/  FADD R4, R26, R29 ;  /* 0x0000001d1a047221 */ /* 0x000fe20000000000 */
[----:B------:R-:W-:Y:S01]  /*3460*/  FADD R61, R12, R49 ;  /* 0x000000310c3d7221 */ /* 0x000fe20000000000 */
[----:B------:R-:W-:Y:S01]  /*3470*/  @!P3 FMUL R79, R79, 0.5 ;  /* 0x3f0000004f4fb820 */ /* 0x000fe20000400000 */
[----:B------:R-:W1:Y:S01]  /*3480*/  MUFU.EX2 R86, R86 ;  /* 0x0000005600567308 */ /* 0x000e620000000800 */
[----:B------:R-:W-:Y:S01]  /*3490*/  FADD R3, R3, R34 ;  /* 0x0000002203037221 */ /* 0x000fe20000000000 */
[----:B------:R-:W-:Y:S01]  /*34a0*/  FADD R46, R4, R61 ;  /* 0x0000003d042e7221 */ /* 0x000fe20000000000 */
[----:B------:R-:W-:Y:S01]  /*34b0*/  FADD R61, R14, R53 ;  /* 0x000000350e3d7221 */ /* 0x000fe20000000000 */
[----:B------:R-:W-:Y:S01]  /*34c0*/  FADD R4, R10, R41 ;  /* 0x000000290a047221 */ /* 0x000fe20000000000 */
[----:B------:R-:W-:Y:S01]  /*34d0*/  @!P1 FMUL R56, R56, 0.5 ;  /* 0x3f00000038389820 */ /* 0x000fe20000400000 */
[----:B------:R-:W-:Y:S01]  /*34e0*/  FADD R65, R47, R82 ;  /* 0x000000522f417221 */ /* 0x000fe20000000000 */
[----:B------:R-:W-:Y:S01]  /*34f0*/  FADD R34, R60, R59 ;  /* 0x0000003b3c227221 */ /* 0x000fe20000000000 */
[----:B------:R-:W-:Y:S01]  /*3500*/  FADD R77, R4, R61 ;  /* 0x0000003d044d7221 */ /* 0x000fe20000000000 */
[----:B------:R-:W2:Y:S01]  /*3510*/  MUFU.EX2 R71, R71 ;  /* 0x0000004700477308 */ /* 0x000ea20000000800 */
[----:B------:R-:W-:Y:S01]  /*3520*/  FADD R4, R31, R84 ;  /* 0x000000541f047221 */ /* 0x000fe20000000000 */
[----:B------:R-:W-:Y:S01]  /*3530*/  FADD R81, R76, R75 ;  /* 0x0000004b4c517221 */ /* 0x000fe20000000000 */
[----:B------:R-:W-:Y:S01]  /*3540*/  FADD R87, R58, R83 ;  /* 0x000000533a577221 */ /* 0x000fe20000000000 */
[----:B----4-:R-:W-:Y:S01]  /*3550*/  @!P2 FMUL R74, R74, R74 ;  /* 0x0000004a4a4aa220 */ /* 0x010fe20000400000 */
[----:B---3--:R-:W-:Y:S01]  /*3560*/  @!P6 FMUL R78, R78, R78 ;  /* 0x0000004e4e4ee220 */ /* 0x008fe20000400000 */
[----:B------:R-:W-:Y:S01]  /*3570*/  FADD R89, R4, R65 ;  /* 0x0000004104597221 */ /* 0x000fe20000000000 */
[----:B------:R-:W-:Y:S01]  /*3580*/  FADD R90, R50, R85 ;  /* 0x00000055325a7221 */ /* 0x000fe20000000000 */
[----:B------:R-:W3:Y:S01]  /*3590*/  MUFU.EX2 R79, R79 ;  /* 0x0000004f004f7308 */ /* 0x000ee20000000800 */
[----:B-1----:R-:W-:Y:S01]  /*35a0*/  @!P4 FMUL R86, R86, R86 ;  /* 0x000000565656c220 */ /* 0x002fe20000400000 */
[----:B------:R-:W-:Y:S01]  /*35b0*/  FADD R91, R54, R87 ;  /* 0x00000057365b7221 */ /* 0x000fe20000000000 */
[----:B------:R-:W-:Y:S01]  /*35c0*/  FADD R4, R35, R66 ;  /* 0x0000004223047221 */ /* 0x000fe20000000000 */
[----:B------:R-:W-:Y:S01]  /*35d0*/  FADD R65, R51, R78 ;  /* 0x0000004e33417221 */ /* 0x000fe20000000000 */
[----:B------:R-:W-:Y:S01]  /*35e0*/  FADD R50, R43, R74 ;  /* 0x0000004a2b327221 */ /* 0x000fe20000000000 */
[----:B------:R-:W-:Y:S01]  /*35f0*/  FADD R85, R57, R86 ;  /* 0x0000005639557221 */ /* 0x000fe20000000000 */
[----:B------:R-:W-:Y:S01]  /*3600*/  FADD R38, R38, R69 ;  /* 0x0000004526267221 */ /* 0x000fe20000000000 */
[----:B------:R1:W4:Y:S01]  /*3610*/  MUFU.EX2 R61, R56 ;  /* 0x00000038003d7308 */ /* 0x0003220000000800 */
[----:B--2---:R-:W-:Y:S01]  /*3620*/  @!P5 FMUL R71, R71, R71 ;  /* 0x000000474747d220 */ /* 0x004fe20000400000 */
[----:B------:R-:W-:Y:S01]  /*3630*/  FADD R4, R4, R65 ;  /* 0x0000004104047221 */ /* 0x000fe20000000000 */
[----:B------:R-:W-:Y:S01]  /*3640*/  FADD R85, R50, R85 ;  /* 0x0000005532557221 */ /* 0x000fe20000000000 */
[----:B------:R-:W-:Y:S01]  /*3650*/  FADD R42, R42, R73 ;  /* 0x000000492a2a7221 */ /* 0x000fe20000000000 */
[----:B------:R-:W-:Y:S01]  /*3660*/  FADD R54, R72, R71 ;  /* 0x0000004748367221 */ /* 0x000fe20000000000 */
[----:B------:R-:W-:Y:S01]  /*3670*/  FADD R77, R46, R77 ;  /* 0x0000004d2e4d7221 */ /* 0x000fe20000000000 */
[----:B------:R-:W-:Y:S01]  /*3680*/  FADD R3, R3, R30 ;  /* 0x0000001e03037221 */ /* 0x000fe20000000000 */
[----:B------:R-:W-:Y:S01]  /*3690*/  FADD R89, R89, R90 ;  /* 0x0000005a59597221 */ /* 0x000fe20000000000 */
[----:B---3--:R-:W-:Y:S01]  /*36a0*/  @!P3 FMUL R79, R79, R79 ;  /* 0x0000004f4f4fb220 */ /* 0x008fe20000400000 */
[----:B-1----:R-:W-:Y:S01]  /*36b0*/  FADD R56, R34, R81 ;  /* 0x0000005122387221 */ /* 0x002fe20000000000 */
[----:B------:R-:W-:Y:S01]  /*36c0*/  FADD R34, R64, R63 ;  /* 0x0000003f40227221 */ /* 0x000fe20000000000 */
[----:B------:R-:W-:Y:S01]  /*36d0*/  FADD R4, R4, R85 ;  /* 0x0000005504047221 */ /* 0x000fe20000000000 */
[----:B------:R-:W-:Y:S01]  /*36e0*/  FADD R81, R80, R79 ;  /* 0x0000004f50517221 */ /* 0x000fe20000000000 */
[----:B------:R-:W-:Y:S01]  /*36f0*/  FADD R56, R56, R91 ;  /* 0x0000005b38387221 */ /* 0x000fe20000000000 */
[----:B------:R-:W-:Y:S01]  /*3700*/  FADD R38, R38, R77 ;  /* 0x0000004d26267221 */ /* 0x000fe20000000000 */
[----:B------:R-:W-:Y:S01]  /*3710*/  FADD R3, R42, R3 ;  /* 0x000000032a037221 */ /* 0x000fe20000000000 */
[----:B----4-:R-:W-:Y:S01]  /*3720*/  @!P1 FMUL R61, R61, R61 ;  /* 0x0000003d3d3d9220 */ /* 0x010fe20000400000 */
[----:B------:R-:W-:Y:S01]  /*3730*/  FADD R34, R34, R81 ;  /* 0x0000005122227221 */ /* 0x000fe20000000000 */
[----:B------:R-:W-:Y:S01]  /*3740*/  MOV R30, UR7 ;  /* 0x00000007001e7c02 */ /* 0x000fe20008000f00 */
[----:B------:R-:W-:Y:S01]  /*3750*/  FADD R89, R89, R4 ;  /* 0x0000000459597221 */ /* 0x000fe20000000000 */
[----:B------:R-:W-:Y:S01]  /*3760*/  FADD R87, R62, R61 ;  /* 0x0000003d3e577221 */ /* 0x000fe20000000000 */
[----:B------:R-:W-:Y:S01]  /*3770*/  FADD R4, R38, R3 ;  /* 0x0000000326047221 */ /* 0x000fe20000000000 */
[----:B------:R1:W-:Y:S01]  /*3780*/  SYNCS.ARRIVE.TRANS64.A1T0 RZ, [R30+UR21], RZ ;  /* 0x000000ff1eff79a7 */ /* 0x0003e20008100015 */
[----:B------:R-:W-:Y:S01]  /*3790*/  F2FP.BF16.F32.PACK_AB R38, R25, R14 ;  /* 0x0000000e1926723e */ /* 0x000fe200000010ff */
[----:B------:R-:W-:Y:S01]  /*37a0*/  FADD R87, R54, R87 ;  /* 0x0000005736577221 */ /* 0x000fe20000000000 */
[----:B------:R-:W-:-:S02]  /*37b0*/  F2FP.BF16.F32.PACK_AB R40, R40, R27 ;  /* 0x0000001b2828723e */ /* 0x000fc400000010ff */
[----:B------:R-:W-:Y:S01]  /*37c0*/  F2FP.BF16.F32.PACK_AB R42, R18, R29 ;  /* 0x0000001d122a723e */ /* 0x000fe200000010ff */
[----:B------:R-:W-:Y:S01]  /*37d0*/  FADD R87, R34, R87 ;  /* 0x0000005722577221 */ /* 0x000fe20000000000 */
[----:B------:R-:W-:Y:S02]  /*37e0*/  F2FP.BF16.F32.PACK_AB R25, R60, R31 ;  /* 0x0000001f3c19723e */ /* 0x000fe400000010ff */
[----:B------:R-:W-:Y:S01]  /*37f0*/  F2FP.BF16.F32.PACK_AB R27, R64, R35 ;  /* 0x00000023401b723e */ /* 0x000fe200000010ff */
[----:B------:R-:W-:Y:S01]  /*3800*/  FADD R56, R56, R87 ;  /* 0x0000005738387221 */ /* 0x000fe20000000000 */
[----:B------:R-:W-:Y:S02]  /*3810*/  F2FP.BF16.F32.PACK_AB R44, R44, R37 ;  /* 0x000000252c2c723e */ /* 0x000fe400000010ff */
[----:B------:R-:W-:Y:S01]  /*3820*/  F2FP.BF16.F32.PACK_AB R46, R20, R41 ;  /* 0x00000029142e723e */ /* 0x000fe200000010ff */
[----:B------:R-:W-:Y:S01]  /*3830*/  FADD R3, R89, R56 ;  /* 0x0000003859037221 */ /* 0x000fe20000000000 */
[----:B------:R-:W-:-:S02]  /*3840*/  F2FP.BF16.F32.PACK_AB R50, R22, R49 ;  /* 0x000000311632723e */ /* 0x000fc400000010ff */
[----:B------:R-:W-:Y:S02]  /*3850*/  F2FP.BF16.F32.PACK_AB R54, R16, R53 ;  /* 0x000000351036723e */ /* 0x000fe400000010ff */
[----:B------:R-:W-:Y:S02]  /*3860*/  F2FP.BF16.F32.PACK_AB R29, R68, R39 ;  /* 0x00000027441d723e */ /* 0x000fe400000010ff */
[----:B------:R-:W-:Y:S02]  /*3870*/  F2FP.BF16.F32.PACK_AB R31, R72, R43 ;  /* 0x0000002b481f723e */ /* 0x000fe400000010ff */
[----:B------:R-:W-:Y:S02]  /*3880*/  F2FP.BF16.F32.PACK_AB R35, R80, R51 ;  /* 0x000000335023723e */ /* 0x000fe400000010ff */
[----:B------:R-:W-:Y:S02]  /*3890*/  F2FP.BF16.F32.PACK_AB R26, R13, R26 ;  /* 0x0000001a0d1a723e */ /* 0x000fe400000010ff */
[----:B------:R-:W-:-:S02]  /*38a0*/  F2FP.BF16.F32.PACK_AB R28, R15, R28 ;  /* 0x0000001c0f1c723e */ /* 0x000fc400000010ff */
[----:B-1----:R-:W-:Y:S02]  /*38b0*/  F2FP.BF16.F32.PACK_AB R30, R17, R10 ;  /* 0x0000000a111e723e */ /* 0x002fe400000010ff */
[----:B------:R-:W-:Y:S02]  /*38c0*/  F2FP.BF16.F32.PACK_AB R34, R21, R12 ;  /* 0x0000000c1522723e */ /* 0x000fe400000010ff */
[----:B------:R-:W-:Y:S02]  /*38d0*/  F2FP.BF16.F32.PACK_AB R37, R58, R55 ;  /* 0x000000373a25723e */ /* 0x000fe400000010ff */
[----:B------:R-:W-:Y:S02]  /*38e0*/  F2FP.BF16.F32.PACK_AB R39, R62, R57 ;  /* 0x000000393e27723e */ /* 0x000fe400000010ff */
[----:B------:R-:W-:Y:S02]  /*38f0*/  F2FP.BF16.F32.PACK_AB R41, R59, R84 ;  /* 0x000000543b29723e */ /* 0x000fe400000010ff */
[----:B------:R-:W-:-:S02]  /*3900*/  F2FP.BF16.F32.PACK_AB R43, R63, R66 ;  /* 0x000000423f2b723e */ /* 0x000fc400000010ff */
[----:B------:R-:W-:Y:S02]  /*3910*/  F2FP.BF16.F32.PACK_AB R45, R67, R70 ;  /* 0x00000046432d723e */ /* 0x000fe400000010ff */
[----:B------:R-:W-:Y:S02]  /*3920*/  F2FP.BF16.F32.PACK_AB R47, R71, R74 ;  /* 0x0000004a472f723e */ /* 0x000fe400000010ff */
[----:B------:R-:W-:Y:S02]  /*3930*/  F2FP.BF16.F32.PACK_AB R49, R75, R82 ;  /* 0x000000524b31723e */ /* 0x000fe400000010ff */
[----:B------:R-:W-:Y:S02]  /*3940*/  F2FP.BF16.F32.PACK_AB R51, R79, R78 ;  /* 0x0000004e4f33723e */ /* 0x000fe400000010ff */
[----:B------:R-:W-:Y:S01]  /*3950*/  F2FP.BF16.F32.PACK_AB R53, R83, R88 ;  /* 0x000000585335723e */ /* 0x000fe200000010ff */
[----:B------:R-:W-:Y:S06]  /*3960*/  @!P0 BRA `(.L_x_19) ;  /* 0x0000000000048947 */ /* 0x000fec0003800000 */
[----:B------:R-:W-:Y:S01]  /*3970*/  BPT.TRAP 0x1 ;  /* 0x000000040000795c */ /* 0x000fe20000300000 */
.L_x_19:
[----:B------:R-:W1:Y:S02]  /*3980*/  SYNCS.PHASECHK.TRANS64.TRYWAIT P1, [UR36+0x18008], R9 ;  /* 0x01800809ff0075a7 */ /* 0x000e640008020164 */
[----:B-1----:R-:W-:Y:S05]  /*3990*/  @!P1 BRA `(.L_x_20) ;  /* 0x0000008400689947 */ /* 0x002fea0003800000 */
.L_x_104:
[----:B------:R-:W-:Y:S01]  /*39a0*/  UIADD3 UR6, UR20, 0x400, URZ ;  /* 0x0000040014067890 */ /* 0x000fe2000fffe03f */
[----:B------:R-:W-:Y:S01]  /*39b0*/  WARPGROUP.ARRIVE ;  /* 0x00000000000079c5 */ /* 0x000fe20000000000 */
[----:B------:R-:W-:Y:S01]  /*39c0*/  UMOV UR7, 0x40000040 ;  /* 0x4000004000077882 */ /* 0x000fe20000000000 */
[----:B------:R-:W-:-:S06]  /*39d0*/  F2FP.BF16.F32.PACK_AB R55, R61, R86 ;  /* 0x000000563d37723e */ /* 0x000fcc00000010ff */
[----:B------:R-:W-:Y:S01]  /*39e0*/  HGMMA.64x64x16.F32.BF16 R88, R24, gdesc[UR4].tnspB, RZ, !UPT, gsb0 ;  /* 0x40e0000418587df0 */ /* 0x000fe2000c0018ff */
[----:B------:R-:W-:Y:S01]  /*39f0*/  UIADD3 UR6, UR20, 0x480, URZ ;  /* 0x0000048014067890 */ /* 0x000fe2000fffe03f */
[----:B------:R-:W-:Y:S01]  /*3a00*/  UMOV UR7, 0x40000040 ;  /* 0x4000004000077882 */ /* 0x000fe20000000000 */
[----:B------:R-:W-:Y:S02]  /*3a10*/  WARPGROUP.DEPBAR.LE gsb0, 0x0 ;  /* 0x00008000000079c5 */ /* 0x000fe40000010000 */
[----:B------:R-:W-:-:S06]  /*3a20*/  WARPGROUP.ARRIVE ;  /* 0x00000000000079c5 */ /* 0x000fcc0000000000 */
[----:B------:R-:W-:Y:S01]  /*3a30*/  HGMMA.64x64x16.F32.BF16 R88, R28, gdesc[UR4].tnspB, R88, gsb0 ;  /* 0x40e000041c587df0 */ /* 0x000fe20008001858 */
        /* <DEDUP_REMOVED lines=29> */
[----:B------:R-:W-:Y:S03]  /*3c10*/  HGMMA.64x64x16.F32.BF16 R88, R52, gdesc[UR4].tnspB, R88, gsb0 ;  /* 0x40e0000434587df0 */ /* 0x000fe60008001858 */
[----:B------:R-:W-:Y:S02]  /*3c20*/  WARPGROUP.DEPBAR.LE gsb0, 0x0 ;  /* 0x00008000000079c5 */ /* 0x000fe40000010000 */
[----:B------:R-:W-:Y:S05]  /*3c30*/  @!P0 BRA `(.L_x_21) ;  /* 0x0000000000048947 */ /* 0x000fea0003800000 */
[----:B------:R-:W-:Y:S01]  /*3c40*/  BPT.TRAP 0x1 ;  /* 0x000000040000795c */ /* 0x000fe20000300000 */
.L_x_21:
[----:B------:R-:W-:Y:S01]  /*3c50*/  UISETP.EQ.AND UP0, UPT, UR38, URZ, !UP0 ;  /* 0x0000003f2600728c */ /* 0x000fe2000c702270 */
[----:B-1----:R-:W-:Y:S01]  /*3c60*/  IMAD.MOV.U32 R9, RZ, RZ, RZ ;  /* 0x000000ffff097224 */ /* 0x002fe200078e00ff */
[----:B------:R-:W-:Y:S02]  /*3c70*/  UIADD3 UR6, UR36, 0x18028, URZ ;  /* 0x0001802824067890 */ /* 0x000fe4000fffe03f */
[----:B------:R-:W-:Y:S02]  /*3c80*/  USEL UR7, URZ, 0x1, !UP0 ;  /* 0x000000013f077887 */ /* 0x000fe4000c000000 */
[----:B------:R-:W-:Y:S02]  /*3c90*/  UPRMT UR6, URZ, 0x654, UR6 ;  /* 0x000006543f067896 */ /* 0x000fe40008000006 */
[----:B------:R-:W-:-:S04]  /*3ca0*/  USEL UR7, UR7, 0x2, UP1 ;  /* 0x0000000207077887 */ /* 0x000fc80008800000 */
[----:B------:R-:W-:-:S03]  /*3cb0*/  UISETP.GT.U32.AND UP0, UPT, UR7, 0x1, UPT ;  /* 0x000000010700788c */ /* 0x000fc6000bf04070 */
[----:B------:R-:W-:Y:S03]  /*3cc0*/  SYNCS.ARRIVE.TRANS64.RED.A1T0 RZ, [UR6], RZ ;  /* 0x000000ffffff79a7 */ /* 0x000fe60008100406 */
[----:B------:R-:W-:-:S13]  /*3cd0*/  PLOP3.LUT P1, PT, PT, PT, UP0, 0x80, 0x0 ;  /* 0x000000000000781c */ /* 0x000fda0003f2f008 */
[----:B------:R-:W-:Y:S05]  /*3ce0*/  @P1 BRA `(.L_x_22) ;  /* 0x0000000000041947 */ /* 0x000fea0003800000 */
[----:B------:R-:W-:Y:S01]  /*3cf0*/  BPT.TRAP 0x1 ;  /* 0x000000040000795c */ /* 0x000fe20000300000 */
.L_x_22:
[C---:B------:R-:W-:Y:S01]  /*3d00*/  ISETP.GE.AND P2, PT, R8.reuse, 0x3, PT ;  /* 0x000000030800780c */ /* 0x040fe20003f46270 */
[----:B------:R-:W-:Y:S01]  /*3d10*/  UMOV UR21, 0x1 ;  /* 0x0000000100157882 */ /* 0x000fe20000000000 */
[----:B------:R-:W-:Y:S01]  /*3d20*/  UMOV UR24, 0x2 ;  /* 0x0000000200187882 */ /* 0x000fe20000000000 */
[----:B------:R-:W-:Y:S01]  /*3d30*/  IADD3 R7, R7, 0x80, RZ ;  /* 0x0000008007077810 */ /* 0x000fe20007ffe0ff */
[----:B------:R-:W-:-:S09]  /*3d40*/  VIADD R8, R8, 0xffffffff ;  /* 0xffffffff08087836 */ /* 0x000fd20000000000 */
[----:B------:R-:W-:Y:S05]  /*3d50*/  @!P2 BRA `(.L_x_23) ;  /* 0x00000028004ca947 */ /* 0x000fea0003800000 */
[----:B------:R-:W-:Y:S01]  /*3d60*/  MOV R13, R5 ;  /* 0x00000005000d7202 */ /* 0x000fe20000000f00 */
[----:B------:R-:W-:Y:S01]  /*3d70*/  IMAD.MOV.U32 R11, RZ, RZ, R6 ;  /* 0x000000ffff0b7224 */ /* 0x000fe200078e0006 */
[----:B------:R-:W-:Y:S01]  /*3d80*/  MOV R9, RZ ;  /* 0x000000ff00097202 */ /* 0x000fe20000000f00 */
[----:B------:R-:W-:Y:S01]  /*3d90*/  UMOV UR24, 0x2 ;  /* 0x0000000200187882 */ /* 0x000fe20000000000 */
[----:B------:R-:W-:Y:S01]  /*3da0*/  UMOV UR21, 0x1 ;  /* 0x0000000100157882 */ /* 0x000fe20000000000 */
[----:B------:R-:W-:-:S05]  /*3db0*/  ULDC UR25, c[0x0][0x604] ;  /* 0x0001810000197ab9 */ /* 0x000fca0000000800 */
.L_x_34:
[----:B------:R-:W-:-:S13]  /*3dc0*/  PLOP3.LUT P3, PT, PT, PT, UP1, 0x80, 0x0 ;  /* 0x000000000000781c */ /* 0x000fda0003f6f018 */
[----:B------:R-:W-:Y:S05]  /*3dd0*/  @!P3 BRA `(.L_x_24) ;  /* 0x000000000004b947 */ /* 0x000fea0003800000 */
[----:B------:R-:W-:Y:S01]  /*3de0*/  BPT.TRAP 0x1 ;  /* 0x000000040000795c */ /* 0x000fe20000300000 */
.L_x_24:
[----:B------:R-:W-:Y:S01]  /*3df0*/  ULEA UR6, UR24, UR36, 0x3 ;  /* 0x0000002418067291 */ /* 0x000fe2000f8e183f */
[----:B------:R-:W-:-:S08]  /*3e00*/  SHF.L.U32 R5, R9, 0x1f, RZ ;  /* 0x0000001f09057819 */ /* 0x000fd000000006ff */
[----:B------:R-:W1:Y:S02]  /*3e10*/  SYNCS.PHASECHK.TRANS64.TRYWAIT P2, [UR6+0x18000], R5 ;  /* 0x01800005ff0075a7 */ /* 0x000e640008040146 */
[----:B-1----:R-:W-:Y:S05]  /*3e20*/  @!P2 BRA `(.L_x_25) ;  /* 0x00000080005ca947 */ /* 0x002fea0003800000 */
.L_x_105:
[----:B------:R-:W-:Y:S01]  /*3e30*/  ULEA UR6, UR24, UR22, 0xa ;  /* 0x0000001618067291 */ /* 0x000fe2000f8e503f */
[----:B------:R-:W-:Y:S01]  /*3e40*/  WARPGROUP.ARRIVE ;  /* 0x00000000000079c5 */ /* 0x000fe20000000000 */
[----:B------:R-:W-:Y:S01]  /*3e50*/  UMOV UR7, 0x40000040 ;  /* 0x4000004000077882 */ /* 0x000fe20000000000 */
[----:B------:R-:W-:Y:S01]  /*3e60*/  UMOV UR11, 0x40000040 ;  /* 0x40000040000b7882 */ /* 0x000fe20000000000 */
[----:B------:R-:W-:Y:S02]  /*3e70*/  UIADD3 UR10, UR6, 0x2, URZ ;  /* 0x00000002060a7890 */ /* 0x000fe4000fffe03f */
[----:B------:R-:W-:Y:S01]  /*3e80*/  UIADD3 UR14, UR6, 0x4, URZ ;  /* 0x00000004060e7890 */ /* 0x000fe2000fffe03f */
[----:B------:R-:W-:Y:S02]  /*3e90*/  UMOV UR15, 0x40000040 ;  /* 0x40000040000f7882 */ /* 0x000fe40000000000 */
[----:B------:R-:W-:Y:S01]  /*3ea0*/  HGMMA.64x128x16.F32.BF16 R24, gdesc[UR4], RZ, !UPT, gsb0 ;  /* 0x01e00000041879f0 */ /* 0x000fe2000c0018ff */
[----:B------:R-:W-:Y:S01]  /*3eb0*/  UIADD3 UR18, UR6, 0x6, URZ ;  /* 0x0000000606127890 */ /* 0x000fe2000fffe03f */
[----:B------:R-:W-:Y:S01]  /*3ec0*/  UMOV UR19, 0x40000040 ;  /* 0x4000004000137882 */ /* 0x000fe20000000000 */
[----:B------:R-:W-:-:S04]  /*3ed0*/  UIADD3 UR24, UR24, 0x1, URZ ;  /* 0x0000000118187890 */ /* 0x000fc8000fffe03f */
[----:B------:R-:W-:-:S04]  /*3ee0*/  UISETP.NE.AND UP0, UPT, UR24, 0x5, UPT ;  /* 0x000000051800788c */ /* 0x000fc8000bf05270 */
[----:B------:R-:W-:Y:S02]  /*3ef0*/  USEL UR6, URZ, 0x1, UP0 ;  /* 0x000000013f067887 */ /* 0x000fe40008000000 */
[----:B------:R-:W-:-:S04]  /*3f00*/  USEL UR24, UR24, URZ, UP0 ;  /* 0x0000003f18187287 */ /* 0x000fc80008000000 */
[----:B------:R-:W-:Y:S01]  /*3f10*/  LOP3.LUT R9, R9, UR6, RZ, 0x3c, !PT ;  /* 0x0000000609097c12 */ /* 0x000fe2000f8e3cff */
        /* <DEDUP_REMOVED lines=10> */
[----:B------:R-:W-:Y:S05]  /*3fc0*/  @!P3 BRA `(.L_x_26) ;  /* 0x000000000004b947 */ /* 0x000fea0003800000 */
[----:B------:R-:W-:Y:S01]  /*3fd0*/  BPT.TRAP 0x1 ;  /* 0x000000040000795c */ /* 0x000fe20000300000 */
.L_x_26:
[----:B-1----:R-:W-:Y:S01]  /*3fe0*/  FMNMX R6, R24, R13, !PT ;  /* 0x0000000d18067209 */ /* 0x002fe20007800000 */
[----:B------:R-:W-:Y:S01]  /*3ff0*/  ULEA UR6, UR24, UR36, 0x3 ;  /* 0x0000002418067291 */ /* 0x000fe2000f8e183f */
[----:B------:R-:W-:Y:S02]  /*4000*/  FMNMX R12, R26, R11, !PT ;  /* 0x0000000b1a0c7209 */ /* 0x000fe40007800000 */
[----:B------:R-:W-:Y:S02]  /*4010*/  FMNMX R5, R25, R6, !PT ;  /* 0x0000000619057209 */ /* 0x000fe40007800000 */
[----:B------:R-:W-:Y:S02]  /*4020*/  FMNMX R15, R27, R12, !PT ;  /* 0x0000000c1b0f7209 */ /* 0x000fe40007800000 */
[----:B------:R-:W-:Y:S02]  /*4030*/  FMNMX R6, R28, R5, !PT ;  /* 0x000000051c067209 */ /* 0x000fe40007800000 */
[----:B------:R-:W-:-:S02]  /*4040*/  FMNMX R12, R30, R15, !PT ;  /* 0x0000000f1e0c7209 */ /* 0x000fc40007800000 */
[----:B------:R-:W-:Y:S02]  /*4050*/  FMNMX R5, R29, R6, !PT ;  /* 0x000000061d057209 */ /* 0x000fe40007800000 */
[----:B------:R-:W-:Y:S02]  /*4060*/  FMNMX R17, R31, R12, !PT ;  /* 0x0000000c1f117209 */ /* 0x000fe40007800000 */
[----:B------:R-:W-:-:S04]  /*4070*/  FMNMX R6, R32, R5, !PT ;  /* 0x0000000520067209 */ /* 0x000fc80007800000 */
        /* <DEDUP_REMOVED lines=26> */
[----:B------:R-:W-:-:S05]  /*4220*/  FMNMX R6, R85, R6, !PT ;  /* 0x0000000655067209 */ /* 0x000fca0007800000 */
[----:B------:R-:W1:Y:S02]  /*4230*/  SHFL.BFLY PT, R5, R6, 0x1, 0x1f ;  /* 0x0c201f0006057f89 */ /* 0x000e6400000e0000 */
[----:B-1----:R-:W-:Y:S02]  /*4240*/  FMNMX R10, R6, R5, !PT ;  /* 0x00000005060a7209 */ /* 0x002fe40007800000 */
[----:B------:R-:W-:-:S03]  /*4250*/  FMNMX R6, R34, R17, !PT ;  /* 0x0000001122067209 */ /* 0x000fc60007800000 */
[----:B------:R-:W1:Y:S01]  /*4260*/  SHFL.BFLY PT, R5, R10, 0x2, 0x1f ;  /* 0x0c401f000a057f89 */ /* 0x000e6200000e0000 */
[----:B------:R-:W-:-:S04]  /*4270*/  FMNMX R19, R35, R6, !PT ;  /* 0x0000000623137209 */ /* 0x000fc80007800000 */
[----:B------:R-:W-:-:S04]  /*4280*/  FMNMX R6, R38, R19, !PT ;  /* 0x0000001326067209 */ /* 0x000fc80007800000 */
[----:B------:R-:W-:-:S04]  /*4290*/  FMNMX R19, R39, R6, !PT ;  /* 0x0000000627137209 */ /* 0x000fc80007800000 */
[----:B------:R-:W-:-:S04]  /*42a0*/  FMNMX R6, R42, R19, !PT ;  /* 0x000000132a067209 */ /* 0x000fc80007800000 */
[----:B------:R-:W-:-:S04]  /*42b0*/  FMNMX R21, R43, R6, !PT ;  /* 0x000000062b157209 */ /* 0x000fc80007800000 */
[----:B------:R-:W-:Y:S02]  /*42c0*/  FMNMX R6, R46, R21, !PT ;  /* 0x000000152e067209 */ /* 0x000fe40007800000 */
[----:B-1----:R-:W-:Y:S02]  /*42d0*/  FMNMX R5, R10, R5, !PT ;  /* 0x000000050a057209 */ /* 0x002fe40007800000 */
[----:B------:R-:W-:Y:S02]  /*42e0*/  FMNMX R23, R47, R6, !PT ;  /* 0x000000062f177209 */ /* 0x000fe40007800000 */
[C---:B------:R-:W-:Y:S02]  /*42f0*/  FSETP.NEU.AND P2, PT, R5.reuse, -INF , PT ;  /* 0xff8000000500780b */ /* 0x040fe40003f4d000 */
[----:B------:R-:W-:Y:S02]  /*4300*/  FMNMX R6, R50, R23, !PT ;  /* 0x0000001732067209 */ /* 0x000fe40007800000 */
[----:B------:R-:W-:-:S02]  /*4310*/  FSEL R14, R5, RZ, P2 ;  /* 0x000000ff050e7208 */ /* 0x000fc40001000000 */
[----:B------:R-:W-:-:S03]  /*4320*/  FMNMX R23, R51, R6, !PT ;  /* 0x0000000633177209 */ /* 0x000fc60007800000 */
[----:B------:R-:W-:Y:S01]  /*4330*/  FMUL R120, R14, UR25 ;  /* 0x000000190e787c20 */ /* 0x000fe20008400000 */
[----:B------:R-:W-:Y:S01]  /*4340*/  FMNMX R6, R54, R23, !PT ;  /* 0x0000001736067209 */ /* 0x000fe20007800000 */
[----:B------:R-:W-:Y:S02]  /*4350*/  FADD R14, -R14, R13 ;  /* 0x0000000d0e0e7221 */ /* 0x000fe40000000100 */
[--C-:B------:R-:W-:Y:S01]  /*4360*/  FFMA R24, R24, UR25, -R120.reuse ;  /* 0x0000001918187c23 */ /* 0x100fe20008000878 */
[--C-:B------:R-:W-:Y:S01]  /*4370*/  FFMA R15, R25, UR25, -R120.reuse ;  /* 0x00000019190f7c23 */ /* 0x100fe20008000878 */
[--C-:B------:R-:W-:Y:S01]  /*4380*/  FFMA R19, R33, UR25, -R120.reuse ;  /* 0x0000001921137c23 */ /* 0x100fe20008000878 */
[--C-:B------:R-:W-:Y:S01]  /*4390*/  FFMA R10, R28, UR25, -R120.reuse ;  /* 0x000000191c0a7c23 */ /* 0x100fe20008000878 */
[--C-:B------:R-:W-:Y:S01]  /*43a0*/  FFMA R17, R29, UR25, -R120.reuse ;  /* 0x000000191d117c23 */ /* 0x100fe20008000878 */
[----:B------:R-:W-:Y:S01]  /*43b0*/  FSETP.GEU.AND P6, PT, R24, -126, PT ;  /* 0xc2fc00001800780b */ /* 0x000fe20003fce000 */
        /* <DEDUP_REMOVED lines=9> */
[--C-:B------:R-:W-:Y:S01]  /*4450*/  FFMA R23, R41, UR25, -R120.reuse ;  /* 0x0000001929177c23 */ /* 0x100fe20008000878 */
[--C-:B------:R-:W-:Y:S01]  /*4460*/  FFMA R37, R45, UR25, -R120.reuse ;  /* 0x000000192d257c23 */ /* 0x100fe20008000878 */
[--C-:B------:R-:W-:Y:S01]  /*4470*/  FFMA R45, R53, UR25, -R120.reuse ;  /* 0x00000019352d7c23 */ /* 0x100fe20008000878 */
[----:B------:R-:W-:Y:S01]  /*4480*/  @!P6 FMUL R24, R24, 0.5 ;  /* 0x3f0000001818e820 */ /* 0x000fe20000400000 */
[--C-:B------:R-:W-:Y:S01]  /*4490*/  FFMA R36, R48, UR25, -R120.reuse ;  /* 0x0000001930247c23 */ /* 0x100fe20008000878 */
[----:B------:R-:W-:Y:S01]  /*44a0*/  @!P3 FMUL R15, R15, 0.5 ;  /* 0x3f0000000f0fb820 */ /* 0x000fe20000400000 */
[--C-:B------:R-:W-:Y:S01]  /*44b0*/  FFMA R41, R49, UR25, -R120.reuse ;  /* 0x0000001931297c23 */ /* 0x100fe20008000878 */
[----:B------:R-:W-:Y:S01]  /*44c0*/  @!P4 FMUL R10, R10, 0.5 ;  /* 0x3f0000000a0ac820 */ /* 0x000fe20000400000 */
[----:B------:R-:W-:Y:S01]  /*44d0*/  FMNMX R25, R55, R6, !PT ;  /* 0x0000000637197209 */ /* 0x000fe20007800000 */
[----:B------:R-:W1:Y:S01]  /*44e0*/  MUFU.EX2 R24, R24 ;  /* 0x0000001800187308 */ /* 0x000e620000000800 */
[----:B------:R-:W-:Y:S01]  /*44f0*/  @!P5 FMUL R17, R17, 0.5 ;  /* 0x3f0000001111d820 */ /* 0x000fe20000400000 */
[----:B------:R-:W-:Y:S01]  /*4500*/  @!P2 FMUL R28, R28, 0.5 ;  /* 0x3f0000001c1ca820 */ /* 0x000fe20000400000 */
[----:B------:R-:W-:Y:S01]  /*4510*/  FMNMX R6, R58, R25, !PT ;  /* 0x000000193a067209 */ /* 0x000fe20007800000 */
[--C-:B------:R-:W-:Y:S01]  /*4520*/  FFMA R18, R52, UR25, -R120.reuse ;  /* 0x0000001934127c23 */ /* 0x100fe20008000878 */
[--C-:B------:R-:W-:Y:S01]  /*4530*/  FFMA R49, R56, UR25, -R120.reuse ;  /* 0x0000001938317c23 */ /* 0x100fe20008000878 */
[--C-:B------:R-:W-:Y:S01]  /*4540*/  FFMA R40, R57, UR25, -R120.reuse ;  /* 0x0000001939287c23 */ /* 0x100fe20008000878 */
[----:B------:R-:W-:Y:S01]  /*4550*/  FMNMX R25, R59, R6, !PT ;  /* 0x000000063b197209 */ /* 0x000fe20007800000 */
[----:B------:R-:W2:Y:S01]  /*4560*/  MUFU.EX2 R15, R15 ;  /* 0x0000000f000f7308 */ /* 0x000ea20000000800 */
[--C-:B------:R-:W-:Y:S01]  /*4570*/  FFMA R57, R64, UR25, -R120.reuse ;  /* 0x0000001940397c23 */ /* 0x100fe20008000878 */
[--C-:B------:R-:W-:Y:S01]  /*4580*/  FFMA R53, R60, UR25, -R120.reuse ;  /* 0x000000193c357c23 */ /* 0x100fe20008000878 */
[----:B------:R-:W-:Y:S01]  /*4590*/  FMNMX R6, R62, R25, !PT ;  /* 0x000000193e067209 */ /* 0x000fe20007800000 */
[--C-:B------:R-:W-:Y:S01]  /*45a0*/  FFMA R20, R61, UR25, -R120.reuse ;  /* 0x000000193d147c23 */ /* 0x100fe20008000878 */
[--C-:B------:R-:W-:Y:S01]  /*45b0*/  FFMA R44, R65, UR25, -R120.reuse ;  /* 0x00000019412c7c23 */ /* 0x100fe20008000878 */
[--C-:B------:R-:W-:Y:S01]  /*45c0*/  FFMA R48, R73, UR25, -R120.reuse ;  /* 0x0000001949307c23 */ /* 0x100fe20008000878 */
        /* <DEDUP_REMOVED lines=9> */
[----:B------:R-:W1:Y:S01]  /*4660*/  MUFU.EX2 R17, R17 ;  /* 0x0000001100117308 */ /* 0x000e620000000800 */
[----:B--2---:R-:W-:Y:S01]  /*4670*/  @!P3 FMUL R15, R15, R15 ;  /* 0x0000000f0f0fb220 */ /* 0x004fe20000400000 */
[----:B------:R-:W-:Y:S01]  /*4680*/  FSETP.GEU.AND P3, PT, R12, -126, PT ;  /* 0xc2fc00000c00780b */ /* 0x000fe20003f6e000 */
[--C-:B------:R-:W-:Y:S01]  /*4690*/  FFMA R56, R81, UR25, -R120.reuse ;  /* 0x0000001951387c23 */ /* 0x100fe20008000878 */
[----:B------:R-:W-:Y:S01]  /*46a0*/  FMNMX R25, R67, R6, !PT ;  /* 0x0000000643197209 */ /* 0x000fe20007800000 */
[--C-:B------:R-:W-:Y:S01]  /*46b0*/  FFMA R52, R77, UR25, -R120.reuse ;  /* 0x000000194d347c23 */ /* 0x100fe20008000878 */
[--C-:B------:R-:W-:Y:S01]  /*46c0*/  FFMA R73, R80, UR25, -R120.reuse ;  /* 0x0000001950497c23 */ /* 0x100fe20008000878 */
[----:B------:R-:W-:Y:S01]  /*46d0*/  @!P6 FMUL R19, R19, 0.5 ;  /* 0x3f0000001313e820 */ /* 0x000fe20000400000 */
[----:B------:R-:W2:Y:S01]  /*46e0*/  MUFU.EX2 R28, R28 ;  /* 0x0000001c001c7308 */ /* 0x000ea20000000800 */
[----:B---3--:R-:W-:Y:S01]  /*46f0*/  @!P4 FMUL R10, R10, R10 ;  /* 0x0000000a0a0ac220 */ /* 0x008fe20000400000 */
[----:B------:R-:W-:Y:S01]  /*4700*/  FSETP.GEU.AND P4, PT, R21, -126, PT ;  /* 0xc2fc00001500780b */ /* 0x000fe20003f8e000 */
[--C-:B------:R-:W-:Y:S01]  /*4710*/  FFMA R60, R85, UR25, -R120.reuse ;  /* 0x00000019553c7c23 */ /* 0x100fe20008000878 */
[----:B------:R-:W-:Y:S01]  /*4720*/  FMNMX R6, R70, R25, !PT ;  /* 0x0000001946067209 */ /* 0x000fe20007800000 */
[----:B------:R-:W-:Y:S01]  /*4730*/  FFMA R77, R84, UR25, -R120 ;  /* 0x00000019544d7c23 */ /* 0x000fe20008000878 */
[----:B------:R-:W-:Y:S01]  /*4740*/  FMUL R14, R14, UR25 ;  /* 0x000000190e0e7c20 */ /* 0x000fe20008400000 */
[----:B------:R-:W-:Y:S01]  /*4750*/  @!P3 FMUL R12, R12, 0.5 ;  /* 0x3f0000000c0cb820 */ /* 0x000fe20000400000 */
[----:B------:R-:W3:Y:S01]  /*4760*/  MUFU.EX2 R19, R19 ;  /* 0x0000001300137308 */ /* 0x000ee20000000800 */
[----:B-1----:R-:W-:Y:S01]  /*4770*/  @!P5 FMUL R17, R17, R17 ;  /* 0x000000111111d220 */ /* 0x002fe20000400000 */
[----:B------:R-:W-:-:S02]  /*4780*/  FSETP.GEU.AND P5, PT, R32, -126, PT ;  /* 0xc2fc00002000780b */ /* 0x000fc40003fae000 */
[----:B------:R-:W-:-:S03]  /*4790*/  FMNMX R25, R71, R6, !PT ;  /* 0x0000000647197209 */ /* 0x000fc60007800000 */
[----:B------:R-:W-:Y:S01]  /*47a0*/  @!P4 FMUL R21, R21, 0.5 ;  /* 0x3f0000001515c820 */ /* 0x000fe20000400000 */
[----:B------:R-:W1:Y:S01]  /*47b0*/  MUFU.EX2 R12, R12 ;  /* 0x0000000c000c7308 */ /* 0x000e620000000800 */
[----:B--2---:R-:W-:Y:S01]  /*47c0*/  @!P2 FMUL R28, R28, R28 ;  /* 0x0000001c1c1ca220 */ /* 0x004fe20000400000 */
[----:B------:R-:W-:Y:S02]  /*47d0*/  FSETP.GEU.AND P2, PT, R23, -126, PT ;  /* 0xc2fc00001700780b */ /* 0x000fe40003f4e000 */
[----:B------:R-:W-:-:S03]  /*47e0*/  FMNMX R6, R74, R25, !PT ;  /* 0x000000194a067209 */ /* 0x000fc60007800000 */
[----:B------:R-:W-:Y:S01]  /*47f0*/  @!P5 FMUL R32, R32, 0.5 ;  /* 0x3f0000002020d820 */ /* 0x000fe20000400000 */
[----:B------:R-:W2:Y:S01]  /*4800*/  MUFU.EX2 R21, R21 ;  /* 0x0000001500157308 */ /* 0x000ea20000000800 */
[----:B---3--:R-:W-:Y:S01]  /*4810*/  @!P6 FMUL R19, R19, R19 ;  /* 0x000000131313e220 */ /* 0x008fe20000400000 */
[----:B------:R-:W-:Y:S02]  /*4820*/  FSETP.GEU.AND P6, PT, R16, -126, PT ;  /* 0xc2fc00001000780b */ /* 0x000fe40003fce000 */
[----:B------:R-:W-:-:S03]  /*4830*/  FMNMX R25, R75, R6, !PT ;  /* 0x000000064b197209 */ /* 0x000fc60007800000 */
[----:B------:R-:W-:Y:S01]  /*4840*/  @!P2 FMUL R23, R23, 0.5 ;  /* 0x3f0000001717a820 */ /* 0x000fe20000400000 */
[----:B------:R-:W3:Y:S01]  /*4850*/  MUFU.EX2 R32, R32 ;  /* 0x0000002000207308 */ /* 0x000ee20000000800 */
[----:B-1----:R-:W-:Y:S01]  /*4860*/  @!P3 FMUL R12, R12, R12 ;  /* 0x0000000c0c0cb220 */ /* 0x002fe20000400000 */
[----:B------:R-:W-:Y:S02]  /*4870*/  FSETP.GEU.AND P3, PT, R37, -126, PT ;  /* 0xc2fc00002500780b */ /* 0x000fe40003f6e000 */
        /* <DEDUP_REMOVED lines=47> */
[----:B------:R-:W-:Y:S01]  /*4b70*/  FSETP.GEU.AND P3, PT, R44, -126, PT ;  /* 0xc2fc00002c00780b */ /* 0x000fe20003f6e000 */
[----:B------:R-:W2:Y:S04]  /*4b80*/  SHFL.BFLY PT, R25, R6, 0x2, 0x1f ;  /* 0x0c401f0006197f89 */ /* 0x000ea800000e0000 */
[----:B------:R-:W-:Y:S01]  /*4b90*/  @!P6 FMUL R57, R57, 0.5 ;  /* 0x3f0000003939e820 */ /* 0x000fe20000400000 */
[----:B------:R-:W4:Y:S01]  /*4ba0*/  MUFU.EX2 R20, R20 ;  /* 0x0000001400147308 */ /* 0x000f220000000800 */
        /* <DEDUP_REMOVED lines=8> */
[----:B----4-:R-:W-:Y:S01]  /*4c30*/  @!P2 FMUL R20, R20, R20 ;  /* 0x000000141414a220 */ /* 0x010fe20000400000 */
[----:B------:R-:W-:Y:S02]  /*4c40*/  FSETP.GEU.AND P2, PT, R65, -126, PT ;  /* 0xc2fc00004100780b */ /* 0x000fe40003f4e000 */
[----:B--2---:R-:W-:-:S03]  /*4c50*/  FMNMX R6, R6, R25, !PT ;  /* 0x0000001906067209 */ /* 0x004fc60007800000 */
[----:B------:R-:W-:Y:S01]  /*4c60*/  @!P5 FMUL R22, R22, 0.5 ;  /* 0x3f0000001616d820 */ /* 0x000fe20000400000 */
[----:B------:R-:W2:Y:S01]  /*4c70*/  MUFU.EX2 R61, R61 ;  /* 0x0000003d003d7308 */ /* 0x000ea20000000800 */
[----:B---3--:R-:W-:Y:S01]  /*4c80*/  @!P6 FMUL R57, R57, R57 ;  /* 0x000000393939e220 */ /* 0x008fe20000400000 */
[----:B------:R-:W-:-:S03]  /*4c90*/  FSETP.GEU.AND P6, PT, R48, -126, PT ;  /* 0xc2fc00003000780b */ /* 0x000fc60003fce000 */
[----:B------:R-:W-:Y:S01]  /*4ca0*/  FADD R13, R28, R57 ;  /* 0x000000391c0d7221 */ /* 0x000fe20000000000 */
[----:B------:R-:W-:Y:S01]  /*4cb0*/  F2FP.BF16.F32.PACK_AB R28, R19, R28 ;  /* 0x0000001c131c723e */ /* 0x000fe200000010ff */
        /* <DEDUP_REMOVED lines=15> */
[----:B------:R-:W-:-:S04]  /*4db0*/  FSETP.NEU.AND P2, PT, R6, -INF , PT ;  /* 0xff8000000600780b */ /* 0x000fc80003f4d000 */
[----:B------:R-:W-:Y:S01]  /*4dc0*/  FSEL R64, R6, RZ, P2 ;  /* 0x000000ff06407208 */ /* 0x000fe20001000000 */
[----:B------:R-:W-:Y:S01]  /*4dd0*/  @!P5 FMUL R73, R73, 0.5 ;  /* 0x3f0000004949d820 */ /* 0x000fe20000400000 */
[----:B------:R-:W1:Y:S01]  /*4de0*/  MUFU.EX2 R52, R52 ;  /* 0x0000003400347308 */ /* 0x000e620000000800 */
[----:B--2---:R-:W-:Y:S01]  /*4df0*/  @!P6 FMUL R48, R48, R48 ;  /* 0x000000303030e220 */ /* 0x004fe20000400000 */
[----:B------:R-:W-:Y:S01]  /*4e00*/  FSETP.GEU.AND P6, PT, R56, -126, PT ;  /* 0xc2fc00003800780b */ /* 0x000fe20003fce000 */
[C---:B------:R-:W-:Y:S01]  /*4e10*/  FMUL R29, R64.reuse, UR25 ;  /* 0x00000019401d7c20 */ /* 0x040fe20008400000 */
[----:B------:R-:W-:Y:S01]  /*4e20*/  FSETP.GEU.AND P2, PT, R77, -126, PT ;  /* 0xc2fc00004d00780b */ /* 0x000fe20003f4e000 */
[----:B------:R-:W-:Y:S01]  /*4e30*/  FADD R81, -R64, R11 ;  /* 0x0000000b40517221 */ /* 0x000fe20000000100 */
[----:B------:R-:W-:Y:S01]  /*4e40*/  FADD R11, R24, R49 ;  /* 0x00000031180b7221 */ /* 0x000fe20000000000 */
[--C-:B------:R-:W-:Y:S01]  /*4e50*/  FFMA R25, R26, UR25, -R29.reuse ;  /* 0x000000191a197c23 */ /* 0x100fe2000800081d */
[----:B------:R-:W2:Y:S01]  /*4e60*/  MUFU.EX2 R73, R73 ;  /* 0x0000004900497308 */ /* 0x000ea20000000800 */
[----:B---3--:R-:W-:Y:S01]  /*4e70*/  @!P3 FMUL R69, R69, R69 ;  /* 0x000000454545b220 */ /* 0x008fe20000400000 */
[----:B------:R-:W-:Y:S01]  /*4e80*/  FSETP.GEU.AND P3, PT, R60, -126, PT ;  /* 0xc2fc00003c00780b */ /* 0x000fe20003f6e000 */
[--C-:B------:R-:W-:Y:S01]  /*4e90*/  FFMA R26, R27, UR25, -R29.reuse ;  /* 0x000000191b1a7c23 */ /* 0x100fe2000800081d */
[--C-:B------:R-:W-:Y:S01]  /*4ea0*/  FFMA R27, R30, UR25, -R29.reuse ;  /* 0x000000191e1b7c23 */ /* 0x100fe2000800081d */
[--C-:B------:R-:W-:Y:S01]  /*4eb0*/  FFMA R34, R34, UR25, -R29.reuse ;  /* 0x0000001922227c23 */ /* 0x100fe2000800081d */
[--C-:B------:R-:W-:Y:S01]  /*4ec0*/  FFMA R31, R31, UR25, -R29.reuse ;  /* 0x000000191f1f7c23 */ /* 0x100fe2000800081d */
[----:B------:R-:W-:Y:S01]  /*4ed0*/  @!P6 FMUL R56, R56, 0.5 ;  /* 0x3f0000003838e820 */ /* 0x000fe20000400000 */
[--C-:B------:R-:W-:Y:S01]  /*4ee0*/  FFMA R33, R35, UR25, -R29.reuse ;  /* 0x0000001923217c23 */ /* 0x100fe2000800081d */
[----:B-1----:R-:W-:Y:S01]  /*4ef0*/  @!P4 FMUL R52, R52, R52 ;  /* 0x000000343434c220 */ /* 0x002fe20000400000 */
[----:B------:R-:W-:Y:S01]  /*4f00*/  FSETP.GEU.AND P4, PT, R25, -126, PT ;  /* 0xc2fc00001900780b */ /* 0x000fe20003f8e000 */
[----:B------:R-:W-:Y:S01]  /*4f10*/  @!P2 FMUL R77, R77, 0.5 ;  /* 0x3f0000004d4da820 */ /* 0x000fe20000400000 */
[--C-:B------:R-:W-:Y:S01]  /*4f20*/  FFMA R38, R38, UR25, -R29.reuse ;  /* 0x0000001926267c23 */ /* 0x100fe2000800081d */
[----:B------:R-:W1:Y:S01]  /*4f30*/  MUFU.EX2 R56, R56 ;  /* 0x0000003800387308 */ /* 0x000e620000000800 */
[--C-:B------:R-:W-:Y:S01]  /*4f40*/  FFMA R42, R42, UR25, -R29.reuse ;  /* 0x000000192a2a7c23 */ /* 0x100fe2000800081d */
[----:B------:R-:W-:Y:S01]  /*4f50*/  @!P3 FMUL R60, R60, 0.5 ;  /* 0x3f0000003c3cb820 */ /* 0x000fe20000400000 */
[--C-:B------:R-:W-:Y:S01]  /*4f60*/  FFMA R46, R46, UR25, -R29.reuse ;  /* 0x000000192e2e7c23 */ /* 0x100fe2000800081d */
[----:B--2---:R-:W-:Y:S01]  /*4f70*/  @!P5 FMUL R73, R73, R73 ;  /* 0x000000494949d220 */ /* 0x004fe20000400000 */
[----:B------:R-:W-:Y:S01]  /*4f80*/  FSETP.GEU.AND P5, PT, R26, -126, PT ;  /* 0xc2fc00001a00780b */ /* 0x000fe20003fae000 */
[--C-:B------:R-:W-:Y:S01]  /*4f90*/  FFMA R59, R59, UR25, -R29.reuse ;  /* 0x000000193b3b7c23 */ /* 0x100fe2000800081d */
[--C-:B------:R-:W-:Y:S01]  /*4fa0*/  FFMA R63, R63, UR25, -R29.reuse ;  /* 0x000000193f3f7c23 */ /* 0x100fe2000800081d */
[----:B------:R-:W2:Y:S01]  /*4fb0*/  MUFU.EX2 R60, R60 ;  /* 0x0000003c003c7308 */ /* 0x000ea20000000800 */
[--C-:B------:R-:W-:Y:S01]  /*4fc0*/  FFMA R67, R67, UR25, -R29.reuse ;  /* 0x0000001943437c23 */ /* 0x100fe2000800081d */
[----:B------:R-:W-:Y:S01]  /*4fd0*/  @!P4 FMUL R25, R25, 0.5 ;  /* 0x3f0000001919c820 */ /* 0x000fe20000400000 */
[--C-:B------:R-:W-:Y:S01]  /*4fe0*/  FFMA R75, R75, UR25, -R29.reuse ;  /* 0x000000194b4b7c23 */ /* 0x100fe2000800081d */
        /* <DEDUP_REMOVED lines=9> */
[----:B------:R-:W-:Y:S01]  /*5080*/  FFMA R87, R87, UR25, -R29 ;  /* 0x0000001957577c23 */ /* 0x000fe2000800081d */
[----:B------:R-:W-:Y:S01]  /*5090*/  FMUL R81, R81, UR25 ;  /* 0x0000001951517c20 */ /* 0x000fe20008400000 */
[----:B------:R-:W-:Y:S01]  /*50a0*/  F2FP.BF16.F32.PACK_AB R24, R15, R24 ;  /* 0x000000180f18723e */ /* 0x000fe200000010ff */
[----:B------:R-:W1:Y:S01]  /*50b0*/  MUFU.EX2 R25, R25 ;  /* 0x0000001900197308 */ /* 0x000e620000000800 */
[----:B--2---:R-:W-:Y:S01]  /*50c0*/  @!P3 FMUL R60, R60, R60 ;  /* 0x0000003c3c3cb220 */ /* 0x004fe20000400000 */
[----:B------:R-:W-:-:S05]  /*50d0*/  FSETP.GEU.AND P3, PT, R34, -126, PT ;  /* 0xc2fc00002200780b */ /* 0x000fca0003f6e000 */
[----:B------:R-:W-:Y:S01]  /*50e0*/  @!P6 FMUL R27, R27, 0.5 ;  /* 0x3f0000001b1be820 */ /* 0x000fe20000400000 */
[----:B------:R2:W4:Y:S01]  /*50f0*/  MUFU.EX2 R30, R26 ;  /* 0x0000001a001e7308 */ /* 0x0005220000000800 */
[----:B---3--:R-:W-:Y:S01]  /*5100*/  @!P2 FMUL R77, R77, R77 ;  /* 0x0000004d4d4da220 */ /* 0x008fe20000400000 */
[----:B------:R-:W-:-:S05]  /*5110*/  FSETP.GEU.AND P2, PT, R31, -126, PT ;  /* 0xc2fc00001f00780b */ /* 0x000fca0003f4e000 */
[----:B------:R-:W-:Y:S01]  /*5120*/  @!P3 FMUL R34, R34, 0.5 ;  /* 0x3f0000002222b820 */ /* 0x000fe20000400000 */
[----:B------:R-:W3:Y:S01]  /*5130*/  MUFU.EX2 R27, R27 ;  /* 0x0000001b001b7308 */ /* 0x000ee20000000800 */
[----:B--2---:R-:W-:Y:S01]  /*5140*/  FFMA R26, R39, UR25, -R29 ;  /* 0x00000019271a7c23 */ /* 0x004fe2000800081d */
[----:B-1----:R-:W-:Y:S01]  /*5150*/  @!P4 FMUL R25, R25, R25 ;  /* 0x000000191919c220 */ /* 0x002fe20000400000 */
[----:B------:R-:W-:-:S04]  /*5160*/  FSETP.GEU.AND P4, PT, R33, -126, PT ;  /* 0xc2fc00002100780b */ /* 0x000fc80003f8e000 */
[----:B------:R-:W-:Y:S01]  /*5170*/  @!P2 FMUL R31, R31, 0.5 ;  /* 0x3f0000001f1fa820 */ /* 0x000fe20000400000 */
[----:B------:R1:W2:Y:S01]  /*5180*/  MUFU.EX2 R35, R34 ;  /* 0x0000002200237308 */ /* 0x0002a20000000800 */
[----:B----4-:R-:W-:Y:S01]  /*5190*/  @!P5 FMUL R30, R30, R30 ;  /* 0x0000001e1e1ed220 */ /* 0x010fe20000400000 */
[----:B------:R-:W-:-:S06]  /*51a0*/  FSETP.GEU.AND P5, PT, R38, -126, PT ;  /* 0xc2fc00002600780b */ /* 0x000fcc0003fae000 */
[----:B------:R4:W5:Y:S01]  /*51b0*/  MUFU.EX2 R68, R31 ;  /* 0x0000001f00447308 */ /* 0x0009620000000800 */
[----:B---3--:R-:W-:Y:S01]  /*51c0*/  @!P6 FMUL R27, R27, R27 ;  /* 0x0000001b1b1be220 */ /* 0x008fe20000400000 */
[----:B------:R-:W-:Y:S01]  /*51d0*/  FSETP.GEU.AND P6, PT, R26, -126, PT ;  /* 0xc2fc00001a00780b */ /* 0x000fe20003fce000 */
[----:B------:R-:W-:Y:S01]  /*51e0*/  @!P4 FMUL R33, R33, 0.5 ;  /* 0x3f0000002121c820 */ /* 0x000fe20000400000 */
[----:B-1----:R-:W-:-:S03]  /*51f0*/  FFMA R34, R51, UR25, -R29 ;  /* 0x0000001933227c23 */ /* 0x002fc6000800081d */
[----:B------:R-:W-:Y:S01]  /*5200*/  @!P5 FMUL R38, R38, 0.5 ;  /* 0x3f0000002626d820 */ /* 0x000fe20000400000 */
[----:B------:R1:W3:Y:S01]  /*5210*/  MUFU.EX2 R72, R33 ;  /* 0x0000002100487308 */ /* 0x0002e20000000800 */
[----:B----4-:R-:W-:Y:S01]  /*5220*/  FFMA R31, R43, UR25, -R29 ;  /* 0x000000192b1f7c23 */ /* 0x010fe2000800081d */
[----:B--2---:R-:W-:-:S04]  /*5230*/  @!P3 FMUL R35, R35, R35 ;  /* 0x000000232323b220 */ /* 0x004fc80000400000 */
[----:B------:R-:W-:Y:S01]  /*5240*/  FSETP.GEU.AND P3, PT, R31, -126, PT ;  /* 0xc2fc00001f00780b */ /* 0x000fe20003f6e000 */
[----:B------:R-:W-:Y:S01]  /*5250*/  @!P6 FMUL R26, R26, 0.5 ;  /* 0x3f0000001a1ae820 */ /* 0x000fe20000400000 */
[----:B------:R2:W4:Y:S01]  /*5260*/  MUFU.EX2 R39, R38 ;  /* 0x0000002600277308 */ /* 0x0005220000000800 */
[----:B-1----:R-:W-:Y:S01]  /*5270*/  FFMA R33, R47, UR25, -R29 ;  /* 0x000000192f217c23 */ /* 0x002fe2000800081d */
[----:B-----5:R-:W-:Y:S01]  /*5280*/  @!P2 FMUL R68, R68, R68 ;  /* 0x000000444444a220 */ /* 0x020fe20000400000 */
[----:B------:R-:W-:-:S05]  /*5290*/  FSETP.GEU.AND P2, PT, R42, -126, PT ;  /* 0xc2fc00002a00780b */ /* 0x000fca0003f4e000 */
[----:B------:R1:W5:Y:S01]  /*52a0*/  MUFU.EX2 R76, R26 ;  /* 0x0000001a004c7308 */ /* 0x0003620000000800 */
[----:B---3--:R-:W-:Y:S01]  /*52b0*/  @!P4 FMUL R72, R72, R72 ;  /* 0x000000484848c220 */ /* 0x008fe20000400000 */
[----:B------:R-:W-:Y:S01]  /*52c0*/  FSETP.GEU.AND P4, PT, R46, -126, PT ;  /* 0xc2fc00002e00780b */ /* 0x000fe20003f8e000 */
[----:B------:R-:W-:Y:S01]  /*52d0*/  @!P3 FMUL R31, R31, 0.5 ;  /* 0x3f0000001f1fb820 */ /* 0x000fe20000400000 */
[----:B--2---:R-:W-:-:S04]  /*52e0*/  FFMA R38, R55, UR25, -R29 ;  /* 0x0000001937267c23 */ /* 0x004fc8000800081d */
[----:B------:R2:W3:Y:S01]  /*52f0*/  MUFU.EX2 R80, R31 ;  /* 0x0000001f00507308 */ /* 0x0004e20000000800 */
[----:B-1----:R-:W-:Y:S01]  /*5300*/  FFMA R26, R50, UR25, -R29 ;  /* 0x00000019321a7c23 */ /* 0x002fe2000800081d */
[----:B----4-:R-:W-:Y:S01]  /*5310*/  @!P5 FMUL R39, R39, R39 ;  /* 0x000000272727d220 */ /* 0x010fe20000400000 */
[----:B------:R-:W-:Y:S01]  /*5320*/  FSETP.GEU.AND P5, PT, R33, -126, PT ;  /* 0xc2fc00002100780b */ /* 0x000fe20003fae000 */
[----:B------:R-:W-:-:S03]  /*5330*/  @!P2 FMUL R42, R42, 0.5 ;  /* 0x3f0000002a2aa820 */ /* 0x000fc60000400000 */
[----:B------:R-:W-:Y:S01]  /*5340*/  @!P4 FMUL R46, R46, 0.5 ;  /* 0x3f0000002e2ec820 */ /* 0x000fe20000400000 */
[----:B------:R-:W1:Y:S01]  /*5350*/  MUFU.EX2 R43, R42 ;  /* 0x0000002a002b7308 */ /* 0x000e620000000800 */
[----:B-----5:R-:W-:Y:S01]  /*5360*/  @!P6 FMUL R76, R76, R76 ;  /* 0x0000004c4c4ce220 */ /* 0x020fe20000400000 */
[----:B------:R-:W-:Y:S01]  /*5370*/  FSETP.GEU.AND P6, PT, R26, -126, PT ;  /* 0xc2fc00001a00780b */ /* 0x000fe20003fce000 */
[----:B--2---:R-:W-:-:S05]  /*5380*/  FFMA R31, R54, UR25, -R29 ;  /* 0x00000019361f7c23 */ /* 0x004fca000800081d */
[----:B------:R-:W-:Y:S01]  /*5390*/  @!P5 FMUL R33, R33, 0.5 ;  /* 0x3f0000002121d820 */ /* 0x000fe20000400000 */
[----:B------:R-:W2:Y:S01]  /*53a0*/  MUFU.EX2 R47, R46 ;  /* 0x0000002e002f7308 */ /* 0x000ea20000000800 */
[----:B---3--:R-:W-:Y:S01]  /*53b0*/  @!P3 FMUL R80, R80, R80 ;  /* 0x000000505050b220 */ /* 0x008fe20000400000 */
[----:B------:R-:W-:-:S04]  /*53c0*/  FSETP.GEU.AND P3, PT, R31, -126, PT ;  /* 0xc2fc00001f00780b */ /* 0x000fc80003f6e000 */
[----:B------:R-:W-:Y:S02]  /*53d0*/  @!P6 FMUL R26, R26, 0.5 ;  /* 0x3f0000001a1ae820 */ /* 0x000fe40000400000 */
[----:B------:R3:W4:Y:S01]  /*53e0*/  MUFU.EX2 R50, R33 ;  /* 0x0000002100327308 */ /* 0x0007220000000800 */
[----:B-1----:R-:W-:Y:S01]  /*53f0*/  @!P2 FMUL R43, R43, R43 ;  /* 0x0000002b2b2ba220 */ /* 0x002fe20000400000 */
[----:B------:R-:W-:-:S05]  /*5400*/  FSETP.GEU.AND P2, PT, R34, -126, PT ;  /* 0xc2fc00002200780b */ /* 0x000fca0003f4e000 */
[----:B------:R-:W-:Y:S01]  /*5410*/  @!P3 FMUL R31, R31, 0.5 ;  /* 0x3f0000001f1fb820 */ /* 0x000fe20000400000 */
[----:B------:R1:W5:Y:S01]  /*5420*/  MUFU.EX2 R51, R26 ;  /* 0x0000001a00337308 */ /* 0x0003620000000800 */
[----:B---3--:R-:W-:Y:S01]  /*5430*/  FFMA R33, R58, UR25, -R29 ;  /* 0x000000193a217c23 */ /* 0x008fe2000800081d */
[----:B--2---:R-:W-:Y:S01]  /*5440*/  @!P4 FMUL R47, R47, R47 ;  /* 0x0000002f2f2fc220 */ /* 0x004fe20000400000 */
[----:B------:R-:W-:-:S04]  /*5450*/  FSETP.GEU.AND P4, PT, R38, -126, PT ;  /* 0xc2fc00002600780b */ /* 0x000fc80003f8e000 */
[----:B------:R-:W-:Y:S01]  /*5460*/  @!P2 FMUL R34, R34, 0.5 ;  /* 0x3f0000002222a820 */ /* 0x000fe20000400000 */
[----:B------:R2:W3:Y:S01]  /*5470*/  MUFU.EX2 R55, R31 ;  /* 0x0000001f00377308 */ /* 0x0004e20000000800 */
[----:B----4-:R-:W-:Y:S01]  /*5480*/  @!P5 FMUL R50, R50, R50 ;  /* 0x000000323232d220 */ /* 0x010fe20000400000 */
[----:B------:R-:W-:Y:S01]  /*5490*/  FSETP.GEU.AND P5, PT, R33, -126, PT ;  /* 0xc2fc00002100780b */ /* 0x000fe20003fae000 */
[----:B-1----:R-:W-:-:S05]  /*54a0*/  FFMA R26, R62, UR25, -R29 ;  /* 0x000000193e1a7c23 */ /* 0x002fca000800081d */
[----:B------:R-:W-:Y:S01]  /*54b0*/  @!P4 FMUL R38, R38, 0.5 ;  /* 0x3f0000002626c820 */ /* 0x000fe20000400000 */
[----:B-----5:R-:W-:Y:S01]  /*54c0*/  @!P6 FMUL R51, R51, R51 ;  /* 0x000000333333e220 */ /* 0x020fe20000400000 */
[----:B------:R-:W-:Y:S01]  /*54d0*/  FSETP.GEU.AND P6, PT, R59, -126, PT ;  /* 0xc2fc00003b00780b */ /* 0x000fe20003fce000 */
[----:B------:R1:W4:Y:S01]  /*54e0*/  MUFU.EX2 R54, R34 ;  /* 0x0000002200367308 */ /* 0x0003220000000800 */
[----:B--2---:R-:W-:-:S03]  /*54f0*/  FFMA R31, R66, UR25, -R29 ;  /* 0x00000019421f7c23 */ /* 0x004fc6000800081d */
[----:B------:R-:W-:Y:S01]  /*5500*/  @!P5 FMUL R33, R33, 0.5 ;  /* 0x3f0000002121d820 */ /* 0x000fe20000400000 */
[----:B---3--:R-:W-:Y:S01]  /*5510*/  @!P3 FMUL R55, R55, R55 ;  /* 0x000000373737b220 */ /* 0x008fe20000400000 */
[----:B------:R-:W-:Y:S02]  /*5520*/  FSETP.GEU.AND P3, PT, R63, -126, PT ;  /* 0xc2fc00003f00780b */ /* 0x000fe40003f6e000 */
[----:B------:R2:W3:Y:S01]  /*5530*/  MUFU.EX2 R58, R38 ;  /* 0x00000026003a7308 */ /* 0x0004e20000000800 */
[----:B-1----:R-:W-:-:S03]  /*5540*/  FFMA R34, R78, UR25, -R29 ;  /* 0x000000194e227c23 */ /* 0x002fc6000800081d */
[----:B------:R-:W-:-:S04]  /*5550*/  @!P6 FMUL R59, R59, 0.5 ;  /* 0x3f0000003b3be820 */ /* 0x000fc80000400000 */
[----:B------:R1:W5:Y:S01]  /*5560*/  MUFU.EX2 R62, R33 ;  /* 0x00000021003e7308 */ /* 0x0003620000000800 */
[----:B----4-:R-:W-:Y:S01]  /*5570*/  @!P2 FMUL R54, R54, R54 ;  /* 0x000000363636a220 */ /* 0x010fe20000400000 */
[----:B------:R-:W-:Y:S01]  /*5580*/  FSETP.GEU.AND P2, PT, R26, -126, PT ;  /* 0xc2fc00001a00780b */ /* 0x000fe20003f4e000 */
[----:B--2---:R-:W-:Y:S01]  /*5590*/  FADD R38, R36, R73 ;  /* 0x0000004924267221 */ /* 0x004fe20000000000 */
[----:B------:R-:W-:Y:S01]  /*55a0*/  @!P3 FMUL R63, R63, 0.5 ;  /* 0x3f0000003f3fb820 */ /* 0x000fe20000400000 */
[----:B------:R-:W-:Y:S02]  /*55b0*/  F2FP.BF16.F32.PACK_AB R36, R41, R36 ;  /* 0x000000242924723e */ /* 0x000fe400000010ff */
[----:B------:R-:W-:Y:S01]  /*55c0*/  FADD R38, R13, R38 ;  /* 0x000000260d267221 */ /* 0x000fe20000000000 */
[----:B------:R-:W2:Y:S01]  /*55d0*/  MUFU.EX2 R59, R59 ;  /* 0x0000003b003b7308 */ /* 0x000ea20000000800 */
[----:B-1----:R-:W-:Y:S01]  /*55e0*/  FFMA R33, R70, UR25, -R29 ;  /* 0x0000001946217c23 */ /* 0x002fe2000800081d */
[----:B---3--:R-:W-:Y:S01]  /*55f0*/  @!P4 FMUL R58, R58, R58 ;  /* 0x0000003a3a3ac220 */ /* 0x008fe20000400000 */
[----:B------:R-:W-:Y:S01]  /*5600*/  FSETP.GEU.AND P4, PT, R31, -126, PT ;  /* 0xc2fc00001f00780b */ /* 0x000fe20003f8e000 */
[----:B------:R-:W-:-:S03]  /*5610*/  FADD R13, R12, R61 ;  /* 0x0000003d0c0d7221 */ /* 0x000fc60000000000 */
[----:B------:R-:W-:Y:S01]  /*5620*/  @!P2 FMUL R26, R26, 0.5 ;  /* 0x3f0000001a1aa820 */ /* 0x000fe20000400000 */
[----:B------:R-:W1:Y:S01]  /*5630*/  MUFU.EX2 R63, R63 ;  /* 0x0000003f003f7308 */ /* 0x000e620000000800 */
[----:B-----5:R-:W-:Y:S01]  /*5640*/  @!P5 FMUL R62, R62, R62 ;  /* 0x0000003e3e3ed220 */ /* 0x020fe20000400000 */
[----:B------:R-:W-:-:S06]  /*5650*/  FSETP.GEU.AND P5, PT, R67, -126, PT ;  /* 0xc2fc00004300780b */ /* 0x000fcc0003fae000 */
[----:B------:R-:W-:Y:S01]  /*5660*/  @!P4 FMUL R31, R31, 0.5 ;  /* 0x3f0000001f1fc820 */ /* 0x000fe20000400000 */
[----:B--2---:R-:W-:Y:S01]  /*5670*/  @!P6 FMUL R59, R59, R59 ;  /* 0x0000003b3b3be220 */ /* 0x004fe20000400000 */
[----:B------:R-:W-:Y:S01]  /*5680*/  FSETP.GEU.AND P6, PT, R33, -126, PT ;  /* 0xc2fc00002100780b */ /* 0x000fe20003fce000 */
[----:B------:R2:W3:Y:S04]  /*5690*/  MUFU.EX2 R66, R26 ;  /* 0x0000001a00427308 */ /* 0x0004e80000000800 */
[----:B------:R-:W-:Y:S01]  /*56a0*/  @!P5 FMUL R67, R67, 0.5 ;  /* 0x3f0000004343d820 */ /* 0x000fe20000400000 */
[----:B-1----:R-:W-:-:S03]  /*56b0*/  @!P3 FMUL R63, R63, R63 ;  /* 0x0000003f3f3fb220 */ /* 0x002fc60000400000 */
[----:B------:R-:W1:Y:S01]  /*56c0*/  MUFU.EX2 R70, R31 ;  /* 0x0000001f00467308 */ /* 0x000e620000000800 */
[----:B--2---:R-:W-:Y:S01]  /*56d0*/  FFMA R26, R74, UR25, -R29 ;  /* 0x000000194a1a7c23 */ /* 0x004fe2000800081d */
[----:B------:R-:W-:Y:S01]  /*56e0*/  FADD R29, R41, R56 ;  /* 0x00000038291d7221 */ /* 0x000fe20000000000 */
[----:B------:R-:W-:Y:S01]  /*56f0*/  F2FP.BF16.F32.PACK_AB R41, R59, R62 ;  /* 0x0000003e3b29723e */ /* 0x000fe200000010ff */
[----:B------:R-:W-:Y:S02]  /*5700*/  @!P6 FMUL R33, R33, 0.5 ;  /* 0x3f0000002121e820 */ /* 0x000fe40000400000 */
[----:B------:R-:W-:Y:S02]  /*5710*/  FSETP.GEU.AND P3, PT, R26, -126, PT ;  /* 0xc2fc00001a00780b */ /* 0x000fe40003f6e000 */
[----:B------:R-:W2:Y:S01]  /*5720*/  MUFU.EX2 R74, R33 ;  /* 0x00000021004a7308 */ /* 0x000ea20000000800 */
[----:B---3--:R-:W-:Y:S01]  /*5730*/  @!P2 FMUL R66, R66, R66 ;  /* 0x000000424242a220 */ /* 0x008fe20000400000 */
[----:B------:R-:W-:-:S06]  /*5740*/  FSETP.GEU.AND P2, PT, R71, -126, PT ;  /* 0xc2fc00004700780b */ /* 0x000fcc0003f4e000 */
[----:B------:R-:W3:Y:S01]  /*5750*/  MUFU.EX2 R67, R67 ;  /* 0x0000004300437308 */ /* 0x000ee20000000800 */
[----:B-1----:R-:W-:Y:S01]  /*5760*/  @!P4 FMUL R70, R70, R70 ;  /* 0x000000464646c220 */ /* 0x002fe20000400000 */
[----:B------:R-:W-:Y:S01]  /*5770*/  FSETP.GEU.AND P4, PT, R75, -126, PT ;  /* 0xc2fc00004b00780b */ /* 0x000fe20003f8e000 */
[----:B------:R-:W-:Y:S02]  /*5780*/  @!P3 FMUL R26, R26, 0.5 ;  /* 0x3f0000001a1ab820 */ /* 0x000fe40000400000 */
[----:B------:R-:W-:Y:S02]  /*5790*/  FADD R84, R35, R70 ;  /* 0x0000004623547221 */ /* 0x000fe40000000000 */
[----:B------:R-:W-:Y:S01]  /*57a0*/  @!P2 FMUL R71, R71, 0.5 ;  /* 0x3f0000004747a820 */ /* 0x000fe20000400000 */
[----:B------:R1:W4:Y:S01]  /*57b0*/  MUFU.EX2 R78, R26 ;  /* 0x0000001a004e7308 */ /* 0x0003220000000800 */
[----:B--2---:R-:W-:Y:S01]  /*57c0*/  @!P6 FMUL R74, R74, R74 ;  /* 0x0000004a4a4ae220 */ /* 0x004fe20000400000 */
[----:B------:R-:W-:-:S05]  /*57d0*/  FSETP.GEU.AND P6, PT, R82, -126, PT ;  /* 0xc2fc00005200780b */ /* 0x000fca0003fce000 */
[----:B------:R-:W-:Y:S01]  /*57e0*/  @!P4 FMUL R75, R75, 0.5 ;  /* 0x3f0000004b4bc820 */ /* 0x000fe20000400000 */
[----:B------:R-:W2:Y:S01]  /*57f0*/  MUFU.EX2 R71, R71 ;  /* 0x0000004700477308 */ /* 0x000ea20000000800 */
[----:B---3--:R-:W-:Y:S01]  /*5800*/  @!P5 FMUL R67, R67, R67 ;  /* 0x000000434343d220 */ /* 0x008fe20000400000 */
[----:B------:R-:W-:Y:S01]  /*5810*/  FSETP.GEU.AND P5, PT, R34, -126, PT ;  /* 0xc2fc00002200780b */ /* 0x000fe20003fae000 */
[----:B-1----:R-:W-:Y:S01]  /*5820*/  FADD R26, R32, R65 ;  /* 0x00000041201a7221 */ /* 0x002fe20000000000 */
[----:B------:R-:W-:-:S03]  /*5830*/  F2FP.BF16.F32.PACK_AB R32, R23, R32 ;  /* 0x000000201720723e */ /* 0x000fc600000010ff */
[----:B------:R-:W-:Y:S01]  /*5840*/  @!P6 FMUL R82, R82, 0.5 ;  /* 0x3f0000005252e820 */ /* 0x000fe20000400000 */
[----:B------:R-:W1:Y:S01]  /*5850*/  MUFU.EX2 R75, R75 ;  /* 0x0000004b004b7308 */ /* 0x000e620000000800 */
[----:B----4-:R-:W-:Y:S01]  /*5860*/  @!P3 FMUL R78, R78, R78 ;  /* 0x0000004e4e4eb220 */ /* 0x010fe20000400000 */
[----:B------:R-:W-:Y:S01]  /*5870*/  FSETP.GEU.AND P3, PT, R83, -126, PT ;  /* 0xc2fc00005300780b */ /* 0x000fe20003f6e000 */
[----:B------:R-:W-:Y:S01]  /*5880*/  FADD R31, R11, R26 ;  /* 0x0000001a0b1f7221 */ /* 0x000fe20000000000 */
[----:B------:R-:W-:Y:S01]  /*5890*/  FADD R11, R15, R40 ;  /* 0x000000280f0b7221 */ /* 0x000fe20000000000 */
[----:B------:R-:W-:Y:S01]  /*58a0*/  FADD R26, R19, R44 ;  /* 0x0000002c131a7221 */ /* 0x000fe20000000000 */
[----:B------:R-:W-:Y:S01]  /*58b0*/  FADD R120, R43, R78 ;  /* 0x0000004e2b787221 */ /* 0x000fe20000000000 */
[----:B------:R-:W-:Y:S01]  /*58c0*/  @!P5 FMUL R34, R34, 0.5 ;  /* 0x3f0000002222d820 */ /* 0x000fe20000400000 */
[----:B------:R-:W3:Y:S01]  /*58d0*/  MUFU.EX2 R82, R82 ;  /* 0x0000005200527308 */ /* 0x000ee20000000800 */
[----:B------:R-:W-:Y:S01]  /*58e0*/  FADD R42, R26, R29 ;  /* 0x0000001d1a2a7221 */ /* 0x000fe20000000000 */
[----:B------:R-:W-:Y:S01]  /*58f0*/  FADD R26, R16, R69 ;  /* 0x00000045101a7221 */ /* 0x000fe20000000000 */
[----:B--2---:R-:W-:Y:S01]  /*5900*/  @!P2 FMUL R71, R71, R71 ;  /* 0x000000474747a220 */ /* 0x004fe20000400000 */
[----:B------:R-:W-:Y:S01]  /*5910*/  FSETP.GEU.AND P2, PT, R81, -126, PT ;  /* 0xc2fc00005100780b */ /* 0x000fe20003f4e000 */
[----:B------:R-:W-:Y:S01]  /*5920*/  FADD R31, R31, R38 ;  /* 0x000000261f1f7221 */ /* 0x000fe20000000000 */
[----:B------:R-:W-:Y:S01]  /*5930*/  F2FP.BF16.F32.PACK_AB R38, R45, R18 ;  /* 0x000000122d26723e */ /* 0x000fe200000010ff */
[----:B------:R-:W-:Y:S01]  /*5940*/  @!P3 FMUL R83, R83, 0.5 ;  /* 0x3f0000005353b820 */ /* 0x000fe20000400000 */
[----:B------:R2:W4:Y:S01]  /*5950*/  MUFU.EX2 R64, R34 ;  /* 0x0000002200407308 */ /* 0x0005220000000800 */
[----:B-1----:R-:W-:Y:S01]  /*5960*/  @!P4 FMUL R75, R75, R75 ;  /* 0x0000004b4b4bc220 */ /* 0x002fe20000400000 */
[----:B------:R-:W-:-:S02]  /*5970*/  FSETP.GEU.AND P4, PT, R79, -126, PT ;  /* 0xc2fc00004f00780b */ /* 0x000fc40003f8e000 */
[----:B------:R-:W-:Y:S01]  /*5980*/  F2FP.BF16.F32.PACK_AB R40, R40, R49 ;  /* 0x000000312828723e */ /* 0x000fe200000010ff */
[----:B------:R-:W-:Y:S01]  /*5990*/  FADD R85, R80, R75 ;  /* 0x0000004b50557221 */ /* 0x000fe20000000000 */
[----:B------:R-:W-:Y:S02]  /*59a0*/  F2FP.BF16.F32.PACK_AB R44, R44, R57 ;  /* 0x000000392c2c723e */ /* 0x000fe400000010ff */
[----:B------:R-:W1:Y:S01]  /*59b0*/  MUFU.EX2 R83, R83 ;  /* 0x0000005300537308 */ /* 0x000e620000000800 */
[----:B---3--:R-:W-:Y:S01]  /*59c0*/  @!P6 FMUL R82, R82, R82 ;  /* 0x000000525252e220 */ /* 0x008fe20000400000 */
[----:B------:R-:W-:Y:S01]  /*59d0*/  FSETP.GEU.AND P6, PT, R87, -126, PT ;  /* 0xc2fc00005700780b */ /* 0x000fe20003fce000 */
[----:B--2---:R-:W-:Y:S01]  /*59e0*/  FADD R34, R23, R48 ;  /* 0x0000003017227221 */ /* 0x004fe20000000000 */
[----:B------:R-:W-:Y:S01]  /*59f0*/  @!P2 FMUL R81, R81, 0.5 ;  /* 0x3f0000005151a820 */ /* 0x000fe20000400000 */
[----:B------:R-:W-:Y:S01]  /*5a00*/  FADD R121, R51, R82 ;  /* 0x0000005233797221 */ /* 0x000fe20000000000 */
[----:B------:R-:W-:Y:S01]  /*5a10*/  F2FP.BF16.F32.PACK_AB R48, R48, R65 ;  /* 0x000000413030723e */ /* 0x000fe200000010ff */
[----:B------:R-:W-:Y:S01]  /*5a20*/  @!P4 FMUL R79, R79, 0.5 ;  /* 0x3f0000004f4fc820 */ /* 0x000fe20000400000 */
[----:B------:R-:W-:Y:S01]  /*5a30*/  FADD R33, R11, R34 ;  /* 0x000000220b217221 */ /* 0x000fe20000000000 */
[----:B----4-:R-:W-:Y:S01]  /*5a40*/  @!P5 FMUL R64, R64, R64 ;  /* 0x000000404040d220 */ /* 0x010fe20000400000 */
[----:B------:R-:W-:Y:S01]  /*5a50*/  FSETP.GEU.AND P5, PT, R86, -126, PT ;  /* 0xc2fc00005600780b */ /* 0x000fe20003fae000 */
[----:B------:R-:W-:Y:S01]  /*5a60*/  FADD R11, R10, R53 ;  /* 0x000000350a0b7221 */ /* 0x000fe20000000000 */
[----:B------:R-:W-:Y:S01]  /*5a70*/  FADD R34, R18, R77 ;  /* 0x0000004d12227221 */ /* 0x000fe20000000000 */
[----:B------:R-:W2:Y:S01]  /*5a80*/  MUFU.EX2 R79, R79 ;  /* 0x0000004f004f7308 */ /* 0x000ea20000000800 */
[----:B------:R-:W-:Y:S01]  /*5a90*/  FADD R127, R84, R121 ;  /* 0x00000079547f7221 */ /* 0x000fe20000000000 */
[----:B------:R-:W-:Y:S01]  /*5aa0*/  @!P6 FMUL R87, R87, 0.5 ;  /* 0x3f0000005757e820 */ /* 0x000fe20000400000 */
[----:B------:R-:W-:Y:S01]  /*5ab0*/  FADD R29, R11, R26 ;  /* 0x0000001a0b1d7221 */ /* 0x000fe20000000000 */
[----:B-1----:R-:W-:Y:S01]  /*5ac0*/  @!P3 FMUL R83, R83, R83 ;  /* 0x000000535353b220 */ /* 0x002fe20000400000 */
[----:B------:R-:W-:Y:S01]  /*5ad0*/  FSETP.GEU.AND P3, PT, R14, -126, PT ;  /* 0xc2fc00000e00780b */ /* 0x000fe20003f6e000 */
[----:B------:R-:W-:Y:S01]  /*5ae0*/  FADD R11, R17, R20 ;  /* 0x00000014110b7221 */ /* 0x000fe20000000000 */
[----:B------:R-:W-:Y:S01]  /*5af0*/  FADD R26, R37, R52 ;  /* 0x00000034251a7221 */ /* 0x000fe20000000000 */
[----:B------:R-:W1:Y:S01]  /*5b00*/  MUFU.EX2 R87, R87 ;  /* 0x0000005700577308 */ /* 0x000e620000000800 */
[----:B------:R-:W-:Y:S01]  /*5b10*/  FADD R46, R13, R34 ;  /* 0x000000220d2e7221 */ /* 0x000fe20000000000 */
[----:B------:R-:W-:Y:S01]  /*5b20*/  @!P5 FMUL R86, R86, 0.5 ;  /* 0x3f0000005656d820 */ /* 0x000fe20000400000 */
[----:B------:R-:W-:Y:S01]  /*5b30*/  FADD R13, R21, R22 ;  /* 0x00000016150d7221 */ /* 0x000fe20000000000 */
[----:B------:R-:W-:Y:S01]  /*5b40*/  FADD R34, R45, R60 ;  /* 0x0000003c2d227221 */ /* 0x000fe20000000000 */
[----:B------:R-:W-:Y:S01]  /*5b50*/  FADD R26, R11, R26 ;  /* 0x0000001a0b1a7221 */ /* 0x000fe20000000000 */
[----:B------:R-:W-:Y:S01]  /*5b60*/  FADD R11, R25, R62 ;  /* 0x0000003e190b7221 */ /* 0x000fe20000000000 */
[----:B------:R-:W-:Y:S01]  /*5b70*/  FADD R84, R47, R64 ;  /* 0x000000402f547221 */ /* 0x000fe20000000000 */
[----:B------:R-:W3:Y:S01]  /*5b80*/  MUFU.EX2 R86, R86 ;  /* 0x0000005600567308 */ /* 0x000ee20000000800 */
        /* <DEDUP_REMOVED lines=8> */
[----:B--2---:R-:W-:Y:S01]  /*5c10*/  @!P4 FMUL R79, R79, R79 ;  /* 0x0000004f4f4fc220 */ /* 0x004fe20000400000 */
[----:B-1----:R-:W-:Y:S01]  /*5c20*/  @!P6 FMUL R87, R87, R87 ;  /* 0x000000575757e220 */ /* 0x002fe20000400000 */
[----:B------:R-:W-:Y:S01]  /*5c30*/  FADD R125, R11, R84 ;  /* 0x000000540b7d7221 */ /* 0x000fe20000000000 */
[----:B------:R-:W-:Y:S01]  /*5c40*/  FADD R129, R34, R85 ;  /* 0x0000005522817221 */ /* 0x000fe20000000000 */
[----:B------:R-:W1:Y:S01]  /*5c50*/  MUFU.EX2 R11, R14 ;  /* 0x0000000e000b7308 */ /* 0x000e620000000800 */
[----:B------:R-:W-:Y:S01]  /*5c60*/  FADD R84, R39, R74 ;  /* 0x0000004a27547221 */ /* 0x000fe20000000000 */
[----:B------:R-:W-:Y:S01]  /*5c70*/  FADD R34, R68, R63 ;  /* 0x0000003f44227221 */ /* 0x000fe20000000000 */
[----:B------:R-:W-:Y:S01]  /*5c80*/  FADD R121, R50, R79 ;  /* 0x0000004f32797221 */ /* 0x000fe20000000000 */
[----:B---3--:R-:W-:Y:S01]  /*5c90*/  @!P5 FMUL R86, R86, R86 ;  /* 0x000000565656d220 */ /* 0x008fe20000400000 */
[----:B------:R-:W-:Y:S01]  /*5ca0*/  FADD R85, R76, R71 ;  /* 0x000000474c557221 */ /* 0x000fe20000000000 */
[----:B------:R-:W-:Y:S01]  /*5cb0*/  FADD R120, R58, R87 ;  /* 0x000000573a787221 */ /* 0x000fe20000000000 */
[----:B------:R-:W-:Y:S01]  /*5cc0*/  FADD R34, R34, R121 ;  /* 0x0000007922227221 */ /* 0x000fe20000000000 */
[----:B------:R-:W2:Y:S01]  /*5cd0*/  MUFU.EX2 R14, R81 ;  /* 0x00000051000e7308 */ /* 0x000ea20000000800 */
[----:B------:R-:W-:Y:S01]  /*5ce0*/  FADD R123, R55, R86 ;  /* 0x00000056377b7221 */ /* 0x000fe20000000000 */
        /* <DEDUP_REMOVED lines=13> */
[----:B------:R-:W-:Y:S01]  /*5dc0*/  SHF.L.U32 R13, R9, 0x1f, RZ ;  /* 0x0000001f090d7819 */ /* 0x000fe200000006ff */
[----:B------:R-:W-:Y:S01]  /*5dd0*/  FADD R26, R31, R26 ;  /* 0x0000001a1f1a7221 */ /* 0x000fe20000000000 */
[----:B-1----:R-:W-:Y:S01]  /*5de0*/  @!P3 FMUL R11, R11, R11 ;  /* 0x0000000b0b0bb220 */ /* 0x002fe20000400000 */
[----:B------:R-:W-:Y:S01]  /*5df0*/  FADD R85, R122, R85 ;  /* 0x000000557a557221 */ /* 0x000fe20000000000 */
[----:B--2---:R-:W-:Y:S01]  /*5e00*/  @!P2 FMUL R14, R14, R14 ;  /* 0x0000000e0e0ea220 */ /* 0x004fe20000400000 */
[----:B------:R1:W2:Y:S01]  /*5e10*/  SYNCS.PHASECHK.TRANS64.TRYWAIT P2, [UR6+0x18000], R13 ;  /* 0x0180000dff0075a7 */ /* 0x0002a20008040146 */
[----:B------:R-:W-:Y:S01]  /*5e20*/  F2FP.BF16.F32.PACK_AB R29, R72, R35 ;  /* 0x00000023481d723e */ /* 0x000fe200000010ff */
[----:B------:R-:W-:Y:S01]  /*5e30*/  FFMA R4, R11, R4, R26 ;  /* 0x000000040b047223 */ /* 0x000fe2000000001a */
[----:B------:R-:W-:Y:S01]  /*5e40*/  F2FP.BF16.F32.PACK_AB R34, R37, R16 ;  /* 0x000000102522723e */ /* 0x000fe200000010ff */
[----:B------:R-:W-:Y:S01]  /*5e50*/  FFMA R3, R14, R3, R85 ;  /* 0x000000030e037223 */ /* 0x000fe20000000055 */
[----:B------:R-:W-:Y:S01]  /*5e60*/  F2FP.BF16.F32.PACK_AB R35, R50, R47 ;  /* 0x0000002f3223723e */ /* 0x000fe200000010ff */
[----:B------:R-:W-:Y:S01]  /*5e70*/  FMUL R88, R88, R11 ;  /* 0x0000000b58587220 */ /* 0x000fe20000400000 */
        /* <DEDUP_REMOVED lines=11> */
[-C--:B------:R-:W-:Y:S01]  /*5f30*/  FMUL R100, R100, R11.reuse ;  /* 0x0000000b64647220 */ /* 0x080fe20000400000 */
        /* <DEDUP_REMOVED lines=26> */
[----:B------:R-:W-:-:S02]  /*60e0*/  F2FP.BF16.F32.PACK_AB R27, R68, R27 ;  /* 0x0000001b441b723e */ /* 0x000fc400000010ff */
[----:B------:R-:W-:Y:S02]  /*60f0*/  F2FP.BF16.F32.PACK_AB R30, R21, R12 ;  /* 0x0000000c151e723e */ /* 0x000fe400000010ff */
        /* <DEDUP_REMOVED lines=10> */
[----:B-12---:R-:W-:Y:S06]  /*61a0*/  @!P0 BRA `(.L_x_27) ;  /* 0x0000000000048947 */ /* 0x006fec0003800000 */
[----:B------:R-:W-:Y:S01]  /*61b0*/  BPT.TRAP 0x1 ;  /* 0x000000040000795c */ /* 0x000fe20000300000 */
.L_x_27:
[----:B------:R-:W-:Y:S05]  /*61c0*/  @P2 BRA `(.L_x_28) ;  /* 0x0000000000082947 */ /* 0x000fea0003800000 */
[----:B------:R-:W1:Y:S02]  /*61d0*/  SYNCS.PHASECHK.TRANS64.TRYWAIT P2, [UR6+0x18000], R13 ;  /* 0x0180000dff0075a7 */ /* 0x000e640008040146 */
[----:B-1----:R-:W-:Y:S05]  /*61e0*/  @!P2 BRA `(.L_x_29) ;  /* 0x0000005c0084a947 */ /* 0x002fea0003800000 */
.L_x_28:
[----:B------:R-:W-:Y:S01]  /*61f0*/  ULEA UR6, UR24, UR20, 0xa ;  /* 0x0000001418067291 */ /* 0x000fe2000f8e503f */
[----:B------:R-:W-:Y:S01]  /*6200*/  WARPGROUP.ARRIVE ;  /* 0x00000000000079c5 */ /* 0x000fe20000000000 */
[----:B------:R-:W-:Y:S01]  /*6210*/  UMOV UR7, 0x40000040 ;  /* 0x4000004000077882 */ /* 0x000fe20000000000 */
[----:B------:R-:W-:Y:S01]  /*6220*/  UMOV UR11, 0x40000040 ;  /* 0x40000040000b7882 */ /* 0x000fe20000000000 */
[----:B------:R-:W-:Y:S01]  /*6230*/  UIADD3 UR10, UR6, 0x80, URZ ;  /* 0x00000080060a7890 */ /* 0x000fe2000fffe03f */
[----:B------:R-:W-:-:S04]  /*6240*/  F2FP.BF16.F32.PACK_AB R55, R87, R86 ;  /* 0x000000565737723e */ /* 0x000fc800000010ff */
[----:B------:R-:W-:Y:S01]  /*6250*/  HGMMA.64x64x16.F32.BF16 R88, R24, gdesc[UR4].tnspB, R88, gsb0 ;  /* 0x40e0000418587df0 */ /* 0x000fe20008001858 */
[----:B------:R-:W-:Y:S02]  /*6260*/  UMOV UR7, 0x40000040 ;  /* 0x4000004000077882 */ /* 0x000fe40000000000 */
        /* <DEDUP_REMOVED lines=25> */
[----:B------:R-:W-:Y:S01]  /*6400*/  UIADD3 UR6, UR6, 0x380, URZ ;  /* 0x0000038006067890 */ /* 0x000fe2000fffe03f */
[----:B------:R-:W-:Y:S02]  /*6410*/  WARPGROUP.DEPBAR.LE gsb0, 0x0 ;  /* 0x00008000000079c5 */ /* 0x000fe40000010000 */
[----:B------:R-:W-:-:S06]  /*6420*/  WARPGROUP.ARRIVE ;  /* 0x00000000000079c5 */ /* 0x000fcc0000000000 */
[----:B------:R-:W-:Y:S03]  /*6430*/  HGMMA.64x64x16.F32.BF16 R88, R48, gdesc[UR8].tnspB, R88, gsb0 ;  /* 0x40e0000830587df0 */ /* 0x000fe60008001858 */
[----:B------:R-:W-:Y:S02]  /*6440*/  WARPGROUP.DEPBAR.LE gsb0, 0x0 ;  /* 0x00008000000079c5 */ /* 0x000fe40000010000 */
[----:B------:R-:W-:-:S06]  /*6450*/  WARPGROUP.ARRIVE ;  /* 0x00000000000079c5 */ /* 0x000fcc0000000000 */
[----:B------:R-:W-:Y:S03]  /*6460*/  HGMMA.64x64x16.F32.BF16 R88, R52, gdesc[UR4].tnspB, R88, gsb0 ;  /* 0x40e0000434587df0 */ /* 0x000fe60008001858 */
[----:B------:R-:W-:Y:S02]  /*6470*/  WARPGROUP.DEPBAR.LE gsb0, 0x0 ;  /* 0x00008000000079c5 */ /* 0x000fe40000010000 */
[----:B------:R-:W-:Y:S05]  /*6480*/  @!P0 BRA `(.L_x_30) ;  /* 0x0000000000048947 */ /* 0x000fea0003800000 */
[----:B------:R-:W-:Y:S01]  /*6490*/  BPT.TRAP 0x1 ;  /* 0x000000040000795c */ /* 0x000fe20000300000 */
.L_x_30:
[----:B------:R-:W-:-:S04]  /*64a0*/  ULEA UR6, UR21, UR36, 0x3 ;  /* 0x0000002415067291 */ /* 0x000fc8000f8e183f */
[----:B------:R-:W-:-:S04]  /*64b0*/  UIADD3 UR6, UR6, 0x18028, URZ ;  /* 0x0001802806067890 */ /* 0x000fc8000fffe03f */
[----:B------:R-:W-:-:S09]  /*64c0*/  UPRMT UR6, URZ, 0x654, UR6 ;  /* 0x000006543f067896 */ /* 0x000fd20008000006 */
[----:B------:R-:W-:Y:S01]  /*64d0*/  SYNCS.ARRIVE.TRANS64.RED.A1T0 RZ, [UR6], RZ ;  /* 0x000000ffffff79a7 */ /* 0x000fe20008100406 */
[----:B------:R-:W-:Y:S05]  /*64e0*/  @P1 BRA `(.L_x_31) ;  /* 0x0000000000041947 */ /* 0x000fea0003800000 */
[----:B------:R-:W-:Y:S01]  /*64f0*/  BPT.TRAP 0x1 ;  /* 0x000000040000795c */ /* 0x000fe20000300000 */
.L_x_31:
[----:B------:R-:W-:-:S04]  /*6500*/  UIADD3 UR21, UR21, 0x1, URZ ;  /* 0x0000000115157890 */ /* 0x000fc8000fffe03f */
[----:B------:R-:W-:-:S04]  /*6510*/  UISETP.NE.AND UP0, UPT, UR21, 0x5, UPT ;  /* 0x000000051500788c */ /* 0x000fc8000bf05270 */
[----:B------:R-:W-:Y:S01]  /*6520*/  USEL UR21, UR21, URZ, UP0 ;  /* 0x0000003f15157287 */ /* 0x000fe20008000000 */
[----:B------:R-:W-:Y:S11]  /*6530*/  @!P0 BRA `(.L_x_32) ;  /* 0x0000000000048947 */ /* 0x000ff60003800000 */
[----:B------:R-:W-:Y:S01]  /*6540*/  BPT.TRAP 0x1 ;  /* 0x000000040000795c */ /* 0x000fe20000300000 */
.L_x_32:
[----:B------:R-:W-:-:S04]  /*6550*/  ULEA UR6, UR21, UR36, 0x3 ;  /* 0x0000002415067291 */ /* 0x000fc8000f8e183f */
[----:B------:R-:W-:-:S04]  /*6560*/  UIADD3 UR6, UR6, 0x18028, URZ ;  /* 0x0001802806067890 */ /* 0x000fc8000fffe03f */
[----:B------:R-:W-:-:S09]  /*6570*/  UPRMT UR6, URZ, 0x654, UR6 ;  /* 0x000006543f067896 */ /* 0x000fd20008000006 */
[----:B------:R-:W-:Y:S01]  /*6580*/  SYNCS.ARRIVE.TRANS64.RED.A1T0 RZ, [UR6], RZ ;  /* 0x000000ffffff79a7 */ /* 0x000fe20008100406 */
[----:B------:R-:W-:Y:S05]  /*6590*/  @P1 BRA `(.L_x_33) ;  /* 0x0000000000041947 */ /* 0x000fea0003800000 */
[----:B------:R-:W-:Y:S01]  /*65a0*/  BPT.TRAP 0x1 ;  /* 0x000000040000795c */ /* 0x000fe20000300000 */
.L_x_33:
[----:B------:R-:W-:Y:S01]  /*65b0*/  UIADD3 UR24, UR24, 0x1, URZ ;  /* 0x0000000118187890 */ /* 0x000fe2000fffe03f */
[C---:B------:R-:W-:Y:S01]  /*65c0*/  ISETP.GT.AND P2, PT, R8.reuse, 0x2, PT ;  /* 0x000000020800780c */ /* 0x040fe20003f44270 */
[----:B------:R-:W-:Y:S01]  /*65d0*/  UIADD3 UR21, UR21, 0x1, URZ ;  /* 0x0000000115157890 */ /* 0x000fe2000fffe03f */
[----:B------:R-:W-:Y:S01]  /*65e0*/  VIADD R8, R8, 0xffffffff ;  /* 0xffffffff08087836 */ /* 0x000fe20000000000 */
[----:B------:R-:W-:Y:S01]  /*65f0*/  UISETP.NE.AND UP2, UPT, UR24, 0x5, UPT ;  /* 0x000000051800788c */ /* 0x000fe2000bf45270 */
[----:B------:R-:W-:Y:S01]  /*6600*/  IADD3 R7, R7, 0x80, RZ ;  /* 0x0000008007077810 */ /* 0x000fe20007ffe0ff */
[----:B------:R-:W-:Y:S01]  /*6610*/  UISETP.NE.AND UP0, UPT, UR21, 0x5, UPT ;  /* 0x000000051500788c */ /* 0x000fe2000bf05270 */
[----:B-1----:R-:W-:Y:S01]  /*6620*/  IMAD.MOV.U32 R13, RZ, RZ, R5 ;  /* 0x000000ffff0d7224 */ /* 0x002fe200078e0005 */
[----:B------:R-:W-:Y:S01]  /*6630*/  USEL UR6, URZ, 0x1, UP2 ;  /* 0x000000013f067887 */ /* 0x000fe20009000000 */
[----:B------:R-:W-:Y:S01]  /*6640*/  MOV R11, R6 ;  /* 0x00000006000b7202 */ /* 0x000fe20000000f00 */
[----:B------:R-:W-:-:S02]  /*6650*/  USEL UR21, UR21, URZ, UP0 ;  /* 0x0000003f15157287 */ /* 0x000fc40008000000 */
[----:B------:R-:W-:Y:S02]  /*6660*/  USEL UR24, UR24, URZ, UP2 ;  /* 0x0000003f18187287 */ /* 0x000fe40009000000 */
[----:B------:R-:W-:Y:S01]  /*6670*/  LOP3.LUT R9, R9, UR6, RZ, 0x3c, !PT ;  /* 0x0000000609097c12 */ /* 0x000fe2000f8e3cff */
[----:B------:R-:W-:Y:S09]  /*6680*/  @P2 BRA `(.L_x_34) ;  /* 0xffffffd400cc2947 */ /* 0x000ff2000383ffff */
.L_x_23:
[----:B------:R-:W-:-:S13]  /*6690*/  ISETP.GE.AND P2, PT, R8, 0x1, PT ;  /* 0x000000010800780c */ /* 0x000fda0003f46270 */
[----:B------:R-:W-:Y:S05]  /*66a0*/  @!P2 BRA `(.L_x_35) ;  /* 0x0000003000b8a947 */ /* 0x000fea0003800000 */
[----:B------:R-:W-:Y:S01]  /*66b0*/  IMAD.MOV.U32 R10, RZ, RZ, R5 ;  /* 0x000000ffff0a7224 */ /* 0x000fe200078e0005 */
[----:B------:R-:W-:Y:S01]  /*66c0*/  MOV R11, R6 ;  /* 0x00000006000b7202 */ /* 0x000fe20000000f00 */
[----:B------:R-:W-:-:S06]  /*66d0*/  ULDC UR25, c[0x0][0x604] ;  /* 0x0001810000197ab9 */ /* 0x000fcc0000000800 */
.L_x_46:
[----:B------:R-:W-:Y:S05]  /*66e0*/  @!P0 BRA `(.L_x_36) ;  /* 0x0000000000048947 */ /* 0x000fea0003800000 */
[----:B------:R-:W-:Y:S01]  /*66f0*/  BPT.TRAP 0x1 ;  /* 0x000000040000795c */ /* 0x000fe20000300000 */
.L_x_36:
[----:B------:R-:W-:Y:S01]  /*6700*/  ULEA UR6, UR24, UR36, 0x3 ;  /* 0x0000002418067291 */ /* 0x000fe2000f8e183f */
[----:B------:R-:W-:-:S08]  /*6710*/  SHF.L.U32 R5, R9, 0x1f, RZ ;  /* 0x0000001f09057819 */ /* 0x000fd000000006ff */
[----:B------:R-:W1:Y:S02]  /*6720*/  SYNCS.PHASECHK.TRANS64.TRYWAIT P2, [UR6+0x18000], R5 ;  /* 0x01800005ff0075a7 */ /* 0x000e640008040146 */
[----:B-1----:R-:W-:Y:S05]  /*6730*/  @!P2 BRA `(.L_x_37) ;  /* 0x000000580048a947 */ /* 0x002fea0003800000 */
.L_x_106:
        /* <DEDUP_REMOVED lines=27> */
.L_x_38:
[C---:B-1----:R-:W-:Y:S01]  /*68f0*/  VIADD R5, R7.reuse, 0x1 ;  /* 0x0000000107057836 */ /* 0x042fe20000000000 */
[C---:B------:R-:W-:Y:S01]  /*6900*/  ISETP.GE.AND P2, PT, R0.reuse, R7, PT ;  /* 0x000000070000720c */ /* 0x040fe20003f46270 */
[C---:B------:R-:W-:Y:S01]  /*6910*/  VIADD R17, R7.reuse, 0x9 ;  /* 0x0000000907117836 */ /* 0x040fe20000000000 */
[C---:B------:R-:W-:Y:S01]  /*6920*/  IADD3 R15, R7.reuse, 0x8, RZ ;  /* 0x00000008070f7810 */ /* 0x040fe20007ffe0ff */
[C---:B------:R-:W-:Y:S01]  /*6930*/  VIADD R21, R7.reuse, 0x11 ;  /* 0x0000001107157836 */ /* 0x040fe20000000000 */
[----:B------:R-:W-:Y:S01]  /*6940*/  ISETP.GE.AND P3, PT, R0, R5, PT ;  /* 0x000000050000720c */ /* 0x000fe20003f66270 */
[C---:B------:R-:W-:Y:S01]  /*6950*/  VIADD R121, R7.reuse, 0x19 ;  /* 0x0000001907797836 */ /* 0x040fe20000000000 */
[----:B------:R-:W-:Y:S01]  /*6960*/  FSEL R13, R24, -INF , P2 ;  /* 0xff800000180d7808 */ /* 0x000fe20001000000 */
[C---:B------:R-:W-:Y:S01]  /*6970*/  VIADD R125, R7.reuse, 0x21 ;  /* 0x00000021077d7836 */ /* 0x040fe20000000000 */
[C---:B------:R-:W-:Y:S01]  /*6980*/  ISETP.GE.AND P2, PT, R0.reuse, R15, PT ;  /* 0x0000000f0000720c */ /* 0x040fe20003f46270 */
[----:B------:R-:W-:Y:S01]  /*6990*/  VIADD R129, R7, 0x29 ;  /* 0x0000002907817836 */ /* 0x000fe20000000000 */
[----:B------:R-:W-:Y:S01]  /*69a0*/  FSEL R25, R25, -INF , P3 ;  /* 0xff80000019197808 */ /* 0x000fe20001800000 */
[----:B------:R-:W-:Y:S01]  /*69b0*/  VIADD R133, R7, 0x31 ;  /* 0x0000003107857836 */ /* 0x000fe20000000000 */
[----:B------:R-:W-:Y:S01]  /*69c0*/  FMNMX R6, R13, R10, !PT ;  /* 0x0000000a0d067209 */ /* 0x000fe20007800000 */
[C---:B------:R-:W-:Y:S01]  /*69d0*/  VIADD R137, R7.reuse, 0x39 ;  /* 0x0000003907897836 */ /* 0x040fe20000000000 */
[C---:B------:R-:W-:Y:S01]  /*69e0*/  IADD3 R19, R7.reuse, 0x10, RZ ;  /* 0x0000001007137810 */ /* 0x040fe20007ffe0ff */
[C---:B------:R-:W-:Y:S01]  /*69f0*/  VIADD R141, R7.reuse, 0x41 ;  /* 0x00000041078d7836 */ /* 0x040fe20000000000 */
[----:B------:R-:W-:Y:S01]  /*6a00*/  ISETP.GE.AND P3, PT, R0, R17, PT ;  /* 0x000000110000720c */ /* 0x000fe20003f66270 */
[C---:B------:R-:W-:Y:S01]  /*6a10*/  VIADD R145, R7.reuse, 0x49 ;  /* 0x0000004907917836 */ /* 0x040fe20000000000 */
[----:B------:R-:W-:Y:S01]  /*6a20*/  FSEL R28, R28, -INF , P2 ;  /* 0xff8000001c1c7808 */ /* 0x000fe20001000000 */
[----:B------:R-:W-:Y:S01]  /*6a30*/  VIADD R149, R7, 0x51 ;  /* 0x0000005107957836 */ /* 0x000fe20000000000 */
[----:B------:R-:W-:Y:S01]  /*6a40*/  FMNMX R23, R25, R6, !PT ;  /* 0x0000000619177209 */ /* 0x000fe20007800000 */
[C---:B------:R-:W-:Y:S01]  /*6a50*/  VIADD R153, R7.reuse, 0x59 ;  /* 0x0000005907997836 */ /* 0x040fe20000000000 */
[----:B------:R-:W-:Y:S01]  /*6a60*/  ISETP.GE.AND P2, PT, R0, R19, PT ;  /* 0x000000130000720c */ /* 0x000fe20003f46270 */
[----:B------:R-:W-:Y:S01]  /*6a70*/  VIADD R157, R7, 0x61 ;  /* 0x00000061079d7836 */ /* 0x000fe20000000000 */
[----:B------:R-:W-:Y:S01]  /*6a80*/  FSEL R29, R29, -INF , P3 ;  /* 0xff8000001d1d7808 */ /* 0x000fe20001800000 */
[C---:B------:R-:W-:Y:S01]  /*6a90*/  VIADD R161, R7.reuse, 0x69 ;  /* 0x0000006907a17836 */ /* 0x040fe20000000000 */
[----:B------:R-:W-:Y:S01]  /*6aa0*/  FMNMX R6, R28, R23, !PT ;  /* 0x000000171c067209 */ /* 0x000fe20007800000 */
[C---:B------:R-:W-:Y:S01]  /*6ab0*/  VIADD R165, R7.reuse, 0x71 ;  /* 0x0000007107a57836 */ /* 0x040fe20000000000 */
[C---:B------:R-:W-:Y:S01]  /*6ac0*/  IADD3 R23, R7.reuse, 0x18, RZ ;  /* 0x0000001807177810 */ /* 0x040fe20007ffe0ff */
[----:B------:R-:W-:Y:S01]  /*6ad0*/  VIADD R169, R7, 0x79 ;  /* 0x0000007907a97836 */ /* 0x000fe20000000000 */
[----:B------:R-:W-:Y:S01]  /*6ae0*/  ISETP.GE.AND P3, PT, R0, R21, PT ;  /* 0x000000150000720c */ /* 0x000fe20003f66270 */
[----:B------:R-:W-:Y:S01]  /*6af0*/  ULEA UR6, UR24, UR36, 0x3 ;  /* 0x0000002418067291 */ /* 0x000fe2000f8e183f */
[----:B------:R-:W-:-:S02]  /*6b00*/  FSEL R32, R32, -INF , P2 ;  /* 0xff80000020207808 */ /* 0x000fc40001000000 */
[----:B------:R-:W-:Y:S02]  /*6b10*/  FMNMX R123, R29, R6, !PT ;  /* 0x000000061d7b7209 */ /* 0x000fe40007800000 */
[----:B------:R-:W-:Y:S02]  /*6b20*/  ISETP.GE.AND P2, PT, R0, R23, PT ;  /* 0x000000170000720c */ /* 0x000fe40003f46270 */
[----:B------:R-:W-:Y:S02]  /*6b30*/  FSEL R33, R33, -INF , P3 ;  /* 0xff80000021217808 */ /* 0x000fe40001800000 */
[----:B------:R-:W-:Y:S02]  /*6b40*/  FMNMX R6, R32, R123, !PT ;  /* 0x0000007b20067209 */ /* 0x000fe40007800000 */
[----:B------:R-:W-:Y:S02]  /*6b50*/  IADD3 R123, R7, 0x20, RZ ;  /* 0x00000020077b7810 */ /* 0x000fe40007ffe0ff */
[----:B------:R-:W-:-:S02]  /*6b60*/  ISETP.GE.AND P3, PT, R0, R121, PT ;  /* 0x000000790000720c */ /* 0x000fc40003f66270 */
[----:B------:R-:W-:Y:S02]  /*6b70*/  FSEL R36, R36, -INF , P2 ;  /* 0xff80000024247808 */ /* 0x000fe40001000000 */
[----:B------:R-:W-:Y:S02]  /*6b80*/  FMNMX R127, R33, R6, !PT ;  /* 0x00000006217f7209 */ /* 0x000fe40007800000 */
[----:B------:R-:W-:Y:S02]  /*6b90*/  ISETP.GE.AND P2, PT, R0, R123, PT ;  /* 0x0000007b0000720c */ /* 0x000fe40003f46270 */
[----:B------:R-:W-:Y:S02]  /*6ba0*/  FSEL R37, R37, -INF , P3 ;  /* 0xff80000025257808 */ /* 0x000fe40001800000 */
[----:B------:R-:W-:Y:S02]  /*6bb0*/  FMNMX R6, R36, R127, !PT ;  /* 0x0000007f24067209 */ /* 0x000fe40007800000 */
[----:B------:R-:W-:-:S02]  /*6bc0*/  IADD3 R127, R7, 0x28, RZ ;  /* 0x00000028077f7810 */ /* 0x000fc40007ffe0ff */
[----:B------:R-:W-:Y:S02]  /*6bd0*/  ISETP.GE.AND P3, PT, R0, R125, PT ;  /* 0x0000007d0000720c */ /* 0x000fe40003f66270 */
[----:B------:R-:W-:Y:S02]  /*6be0*/  FSEL R40, R40, -INF , P2 ;  /* 0xff80000028287808 */ /* 0x000fe40001000000 */
[----:B------:R-:W-:Y:S02]  /*6bf0*/  FMNMX R131, R37, R6, !PT ;  /* 0x0000000625837209 */ /* 0x000fe40007800000 */
[----:B------:R-:W-:Y:S02]  /*6c00*/  ISETP.GE.AND P2, PT, R0, R127, PT ;  /* 0x0000007f0000720c */ /* 0x000fe40003f46270 */
[----:B------:R-:W-:Y:S02]  /*6c10*/  FSEL R41, R41, -INF , P3 ;  /* 0xff80000029297808 */ /* 0x000fe40001800000 */
[----:B------:R-:W-:-:S02]  /*6c20*/  FMNMX R6, R40, R131, !PT ;  /* 0x0000008328067209 */ /* 0x000fc40007800000 */
[----:B------:R-:W-:Y:S02]  /*6c30*/  IADD3 R131, R7, 0x30, RZ ;  /* 0x0000003007837810 */ /* 0x000fe40007ffe0ff */
[----:B------:R-:W-:Y:S02]  /*6c40*/  ISETP.GE.AND P3, PT, R0, R129, PT ;  /* 0x000000810000720c */ /* 0x000fe40003f66270 */
[----:B------:R-:W-:Y:S02]  /*6c50*/  FSEL R44, R44, -INF , P2 ;  /* 0xff8000002c2c7808 */ /* 0x000fe40001000000 */
[----:B------:R-:W-:Y:S02]  /*6c60*/  FMNMX R135, R41, R6, !PT ;  /* 0x0000000629877209 */ /* 0x000fe40007800000 */
[----:B------:R-:W-:Y:S02]  /*6c70*/  ISETP.GE.AND P2, PT, R0, R131, PT ;  /* 0x000000830000720c */ /* 0x000fe40003f46270 */
[----:B------:R-:W-:-:S02]  /*6c80*/  FSEL R45, R45, -INF , P3 ;  /* 0xff8000002d2d7808 */ /* 0x000fc40001800000 */
[----:B------:R-:W-:Y:S02]  /*6c90*/  FMNMX R6, R44, R135, !PT ;  /* 0x000000872c067209 */ /* 0x000fe40007800000 */
[----:B------:R-:W-:Y:S02]  /*6ca0*/  IADD3 R135, R7, 0x38, RZ ;  /* 0x0000003807877810 */ /* 0x000fe40007ffe0ff */
[----:B------:R-:W-:Y:S02]  /*6cb0*/  ISETP.GE.AND P3, PT, R0, R133, PT ;  /* 0x000000850000720c */ /* 0x000fe40003f66270 */
[----:B------:R-:W-:Y:S02]  /*6cc0*/  FSEL R48, R48, -INF , P2 ;  /* 0xff80000030307808 */ /* 0x000fe40001000000 */
[----:B------:R-:W-:Y:S02]  /*6cd0*/  FMNMX R139, R45, R6, !PT ;  /* 0x000000062d8b7209 */ /* 0x000fe40007800000 */
[----:B------:R-:W-:-:S02]  /*6ce0*/  ISETP.GE.AND P2, PT, R0, R135, PT ;  /* 0x000000870000720c */ /* 0x000fc40003f46270 */
[----:B------:R-:W-:Y:S02]  /*6cf0*/  FSEL R49, R49, -INF , P3 ;  /* 0xff80000031317808 */ /* 0x000fe40001800000 */
[----:B------:R-:W-:Y:S02]  /*6d00*/  FMNMX R6, R48, R139, !PT ;  /* 0x0000008b30067209 */ /* 0x000fe40007800000 */
[----:B------:R-:W-:Y:S02]  /*6d10*/  IADD3 R139, R7, 0x40, RZ ;  /* 0x00000040078b7810 */ /* 0x000fe40007ffe0ff */
[----:B------:R-:W-:Y:S02]  /*6d20*/  ISETP.GE.AND P3, PT, R0, R137, PT ;  /* 0x000000890000720c */ /* 0x000fe40003f66270 */
[----:B------:R-:W-:Y:S02]  /*6d30*/  FSEL R52, R52, -INF , P2 ;  /* 0xff80000034347808 */ /* 0x000fe40001000000 */
[----:B------:R-:W-:-:S02]  /*6d40*/  FMNMX R143, R49, R6, !PT ;  /* 0x00000006318f7209 */ /* 0x000fc40007800000 */
[----:B------:R-:W-:Y:S02]  /*6d50*/  ISETP.GE.AND P2, PT, R0, R139, PT ;  /* 0x0000008b0000720c */ /* 0x000fe40003f46270 */
[----:B------:R-:W-:Y:S02]  /*6d60*/  FSEL R53, R53, -INF , P3 ;  /* 0xff80000035357808 */ /* 0x000fe40001800000 */
[----:B------:R-:W-:Y:S02]  /*6d70*/  FMNMX R6, R52, R143, !PT ;  /* 0x0000008f34067209 */ /* 0x000fe40007800000 */
[----:B------:R-:W-:Y:S02]  /*6d80*/  IADD3 R143, R7, 0x48, RZ ;  /* 0x00000048078f7810 */ /* 0x000fe40007ffe0ff */
[----:B------:R-:W-:Y:S02]  /*6d90*/  ISETP.GE.AND P3, PT, R0, R141, PT ;  /* 0x0000008d0000720c */ /* 0x000fe40003f66270 */
        /* <DEDUP_REMOVED lines=47> */
[----:B------:R-:W-:Y:S02]  /*7090*/  ISETP.GE.AND P3, PT, R0, R169, PT ;  /* 0x000000a90000720c */ /* 0x000fe40003f66270 */
[----:B------:R-:W-:-:S02]  /*70a0*/  FSEL R84, R84, -INF , P2 ;  /* 0xff80000054547808 */ /* 0x000fc40001000000 */
[----:B------:R-:W-:Y:S02]  /*70b0*/  FMNMX R171, R81, R6, !PT ;  /* 0x0000000651ab7209 */ /* 0x000fe40007800000 */
[----:B------:R-:W-:Y:S02]  /*70c0*/  FSEL R85, R85, -INF , P3 ;  /* 0xff80000055557808 */ /* 0x000fe40001800000 */
[----:B------:R-:W-:Y:S02]  /*70d0*/  FMNMX R6, R84, R171, !PT ;  /* 0x000000ab54067209 */ /* 0x000fe40007800000 */
[----:B------:R-:W-:Y:S02]  /*70e0*/  ISETP.GE.AND P5, PT, R2, R19, PT ;  /* 0x000000130200720c */ /* 0x000fe40003fa6270 */
[----:B------:R-:W-:Y:S02]  /*70f0*/  FMNMX R6, R85, R6, !PT ;  /* 0x0000000655067209 */ /* 0x000fe40007800000 */
[----:B------:R-:W-:-:S02]  /*7100*/  FSEL R34, R34, -INF , P5 ;  /* 0xff80000022227808 */ /* 0x000fc40002800000 */
[C---:B------:R-:W-:Y:S01]  /*7110*/  ISETP.GE.AND P5, PT, R2.reuse, R125, PT ;  /* 0x0000007d0200720c */ /* 0x040fe20003fa6270 */
[----:B------:R-:W1:Y:S01]  /*7120*/  SHFL.BFLY PT, R171, R6, 0x1, 0x1f ;  /* 0x0c201f0006ab7f89 */ /* 0x000e6200000e0000 */
[C---:B------:R-:W-:Y:S02]  /*7130*/  ISETP.GE.AND P6, PT, R2.reuse, R21, PT ;  /* 0x000000150200720c */ /* 0x040fe40003fc6270 */
[----:B------:R-:W-:Y:S02]  /*7140*/  FSEL R43, R43, -INF , P5 ;  /* 0xff8000002b2b7808 */ /* 0x000fe40002800000 */
[----:B------:R-:W-:Y:S02]  /*7150*/  FSEL R35, R35, -INF , P6 ;  /* 0xff80000023237808 */ /* 0x000fe40003000000 */
[C---:B------:R-:W-:Y:S02]  /*7160*/  ISETP.GE.AND P5, PT, R2.reuse, R135, PT ;  /* 0x000000870200720c */ /* 0x040fe40003fa6270 */
[----:B------:R-:W-:-:S02]  /*7170*/  ISETP.GE.AND P6, PT, R2, R127, PT ;  /* 0x0000007f0200720c */ /* 0x000fc40003fc6270 */
[----:B------:R-:W-:Y:S02]  /*7180*/  FSEL R54, R54, -INF , P5 ;  /* 0xff80000036367808 */ /* 0x000fe40002800000 */
[----:B------:R-:W-:Y:S02]  /*7190*/  ISETP.GE.AND P3, PT, R2, R5, PT ;  /* 0x000000050200720c */ /* 0x000fe40003f66270 */
[----:B------:R-:W-:Y:S02]  /*71a0*/  FSEL R46, R46, -INF , P6 ;  /* 0xff8000002e2e7808 */ /* 0x000fe40003000000 */
[C---:B------:R-:W-:Y:S02]  /*71b0*/  ISETP.GE.AND P5, PT, R2.reuse, R145, PT ;  /* 0x000000910200720c */ /* 0x040fe40003fa6270 */
[----:B------:R-:W-:Y:S02]  /*71c0*/  ISETP.GE.AND P6, PT, R2, R137, PT ;  /* 0x000000890200720c */ /* 0x000fe40003fc6270 */
[----:B------:R-:W-:-:S02]  /*71d0*/  FSEL R63, R63, -INF , P5 ;  /* 0xff8000003f3f7808 */ /* 0x000fc40002800000 */
[----:B------:R-:W-:Y:S02]  /*71e0*/  FSEL R55, R55, -INF , P6 ;  /* 0xff80000037377808 */ /* 0x000fe40003000000 */
[----:B-1----:R-:W-:Y:S02]  /*71f0*/  FMNMX R171, R6, R171, !PT ;  /* 0x000000ab06ab7209 */ /* 0x002fe40007800000 */
[C---:B------:R-:W-:Y:S02]  /*7200*/  ISETP.GE.AND P6, PT, R2.reuse, R147, PT ;  /* 0x000000930200720c */ /* 0x040fe40003fc6270 */
[----:B------:R-:W-:Y:S01]  /*7210*/  ISETP.GE.AND P4, PT, R2, R15, PT ;  /* 0x0000000f0200720c */ /* 0x000fe20003f86270 */
[----:B------:R-:W1:Y:S01]  /*7220*/  SHFL.BFLY PT, R6, R171, 0x2, 0x1f ;  /* 0x0c401f00ab067f89 */ /* 0x000e6200000e0000 */
[----:B------:R-:W-:Y:S02]  /*7230*/  FSEL R66, R66, -INF , P6 ;  /* 0xff80000042427808 */ /* 0x000fe40003000000 */
[----:B------:R-:W-:-:S02]  /*7240*/  ISETP.GE.AND P6, PT, R2, R7, PT ;  /* 0x000000070200720c */ /* 0x000fc40003fc6270 */
[----:B------:R-:W-:Y:S02]  /*7250*/  FSEL R27, R27, -INF , P3 ;  /* 0xff8000001b1b7808 */ /* 0x000fe40001800000 */
[----:B------:R-:W-:Y:S02]  /*7260*/  FSEL R120, R26, -INF , P6 ;  /* 0xff8000001a787808 */ /* 0x000fe40003000000 */
[----:B------:R-:W-:Y:S02]  /*7270*/  FSEL R30, R30, -INF , P4 ;  /* 0xff8000001e1e7808 */ /* 0x000fe40002000000 */
[C---:B------:R-:W-:Y:S02]  /*7280*/  ISETP.GE.AND P2, PT, R2.reuse, R17, PT ;  /* 0x000000110200720c */ /* 0x040fe40003f46270 */
[C---:B------:R-:W-:Y:S02]  /*7290*/  ISETP.GE.AND P6, PT, R2.reuse, R161, PT ;  /* 0x000000a10200720c */ /* 0x040fe40003fc6270 */
[----:B------:R-:W-:-:S02]  /*72a0*/  ISETP.GE.AND P3, PT, R2, R23, PT ;  /* 0x000000170200720c */ /* 0x000fc40003f66270 */
[----:B------:R-:W-:Y:S02]  /*72b0*/  FSEL R31, R31, -INF , P2 ;  /* 0xff8000001f1f7808 */ /* 0x000fe40001000000 */
[----:B------:R-:W-:Y:S02]  /*72c0*/  FSEL R79, R79, -INF , P6 ;  /* 0xff8000004f4f7808 */ /* 0x000fe40003000000 */
[----:B------:R-:W-:Y:S02]  /*72d0*/  ISETP.GE.AND P2, PT, R2, R123, PT ;  /* 0x0000007b0200720c */ /* 0x000fe40003f46270 */
[----:B------:R-:W-:Y:S02]  /*72e0*/  FSEL R38, R38, -INF , P3 ;  /* 0xff80000026267808 */ /* 0x000fe40001800000 */
[----:B-1----:R-:W-:Y:S02]  /*72f0*/  FMNMX R5, R171, R6, !PT ;  /* 0x00000006ab057209 */ /* 0x002fe40007800000 */
[----:B------:R-:W-:-:S02]  /*7300*/  FMNMX R6, R120, R11, !PT ;  /* 0x0000000b78067209 */ /* 0x000fc40007800000 */
[C---:B------:R-:W-:Y:S02]  /*7310*/  FSETP.NEU.AND P5, PT, R5.reuse, -INF , PT ;  /* 0xff8000000500780b */ /* 0x040fe40003fad000 */
[C---:B------:R-:W-:Y:S02]  /*7320*/  ISETP.GE.AND P3, PT, R2.reuse, R129, PT ;  /* 0x000000810200720c */ /* 0x040fe40003f66270 */
[----:B------:R-:W-:Y:S02]  /*7330*/  FSEL R15, R5, RZ, P5 ;  /* 0x000000ff050f7208 */ /* 0x000fe40002800000 */
[----:B------:R-:W-:Y:S02]  /*7340*/  ISETP.GE.AND P5, PT, R2, R155, PT ;  /* 0x0000009b0200720c */ /* 0x000fe40003fa6270 */
[----:B------:R-:W-:Y:S01]  /*7350*/  FSEL R42, R42, -INF , P2 ;  /* 0xff8000002a2a7808 */ /* 0x000fe20001000000 */
[C---:B------:R-:W-:Y:S01]  /*7360*/  FMUL R122, R15.reuse, UR25 ;  /* 0x000000190f7a7c20 */ /* 0x040fe20008400000 */
[----:B------:R-:W-:Y:S01]  /*7370*/  FSEL R74, R74, -INF , P5 ;  /* 0xff8000004a4a7808 */ /* 0x000fe20002800000 */
[----:B------:R-:W-:Y:S01]  /*7380*/  FADD R15, -R15, R10 ;  /* 0x0000000a0f0f7221 */ /* 0x000fe20000000100 */
[----:B------:R-:W-:Y:S01]  /*7390*/  ISETP.GE.AND P2, PT, R2, R133, PT ;  /* 0x000000850200720c */ /* 0x000fe20003f46270 */
[--C-:B------:R-:W-:Y:S01]  /*73a0*/  FFMA R24, R13, UR25, -R122.reuse ;  /* 0x000000190d187c23 */ /* 0x100fe2000800087a */
[----:B------:R-:W-:Y:S01]  /*73b0*/  FMNMX R13, R27, R6, !PT ;  /* 0x000000061b0d7209 */ /* 0x000fe20007800000 */
[--C-:B------:R-:W-:Y:S01]  /*73c0*/  FFMA R26, R28, UR25, -R122.reuse ;  /* 0x000000191c1a7c23 */ /* 0x100fe2000800087a */
[----:B------:R-:W-:Y:S01]  /*73d0*/  FSEL R47, R47, -INF , P3 ;  /* 0xff8000002f2f7808 */ /* 0x000fe20001800000 */
[--C-:B------:R-:W-:Y:S01]  /*73e0*/  FFMA R12, R36, UR25, -R122.reuse ;  /* 0x00000019240c7c23 */ /* 0x100fe2000800087a */
[----:B------:R-:W-:Y:S01]  /*73f0*/  FSETP.GEU.AND P5, PT, R24, -126, PT ;  /* 0xc2fc00001800780b */ /* 0x000fe20003fae000 */
[--C-:B------:R-:W-:Y:S01]  /*7400*/  FFMA R28, R32, UR25, -R122.reuse ;  /* 0x00000019201c7c23 */ /* 0x100fe2000800087a */
[----:B------:R-:W-:Y:S01]  /*7410*/  FMNMX R6, R30, R13, !PT ;  /* 0x0000000d1e067209 */ /* 0x000fe20007800000 */
[--C-:B------:R-:W-:Y:S01]  /*7420*/  FFMA R13, R25, UR25, -R122.reuse ;  /* 0x00000019190d7c23 */ /* 0x100fe2000800087a */
[----:B------:R-:W-:Y:S01]  /*7430*/  ISETP.GE.AND P3, PT, R2, R139, PT ;  /* 0x0000008b0200720c */ /* 0x000fe20003f66270 */
[--C-:B------:R-:W-:Y:S01]  /*7440*/  FFMA R32, R40, UR25, -R122.reuse ;  /* 0x0000001928207c23 */ /* 0x100fe2000800087a */
[----:B------:R-:W-:Y:S01]  /*7450*/  FMNMX R17, R31, R6, !PT ;  /* 0x000000061f117209 */ /* 0x000fe20007800000 */
[--C-:B------:R-:W-:Y:S01]  /*7460*/  FFMA R14, R44, UR25, -R122.reuse ;  /* 0x000000192c0e7c23 */ /* 0x100fe2000800087a */
[----:B------:R-:W-:Y:S01]  /*7470*/  FSETP.GEU.AND P6, PT, R13, -126, PT ;  /* 0xc2fc00000d00780b */ /* 0x000fe20003fce000 */
[--C-:B------:R-:W-:Y:S01]  /*7480*/  FFMA R36, R48, UR25, -R122.reuse ;  /* 0x0000001930247c23 */ /* 0x100fe2000800087a */
[----:B------:R-:W-:Y:S01]  /*7490*/  FMNMX R6, R34, R17, !PT ;  /* 0x0000001122067209 */ /* 0x000fe20007800000 */
[--C-:B------:R-:W-:Y:S01]  /*74a0*/  FFMA R17, R29, UR25, -R122.reuse ;  /* 0x000000191d117c23 */ /* 0x100fe2000800087a */
[----:B------:R-:W-:Y:S01]  /*74b0*/  ISETP.GE.AND P4, PT, R2, R121, PT ;  /* 0x000000790200720c */ /* 0x000fe20003f86270 */
[----:B------:R-:W-:Y:S01]  /*74c0*/  @!P5 FMUL R24, R24, 0.5 ;  /* 0x3f0000001818d820 */ /* 0x000fe20000400000 */
[----:B------:R-:W-:Y:S01]  /*74d0*/  FSEL R51, R51, -INF , P2 ;  /* 0xff80000033337808 */ /* 0x000fe20001000000 */
[--C-:B------:R-:W-:Y:S01]  /*74e0*/  FFMA R16, R52, UR25, -R122.reuse ;  /* 0x0000001934107c23 */ /* 0x100fe2000800087a */
[----:B------:R-:W-:Y:S01]  /*74f0*/  FMNMX R19, R35, R6, !PT ;  /* 0x0000000623137209 */ /* 0x000fe20007800000 */
[--C-:B------:R-:W-:Y:S01]  /*7500*/  FFMA R40, R57, UR25, -R122.reuse ;  /* 0x0000001939287c23 */ /* 0x100fe2000800087a */
[----:B------:R-:W-:Y:S01]  /*7510*/  ISETP.GE.AND P2, PT, R2, R143, PT ;  /* 0x0000008f0200720c */ /* 0x000fe20003f46270 */
[----:B------:R-:W1:Y:S01]  /*7520*/  MUFU.EX2 R24, R24 ;  /* 0x0000001800187308 */ /* 0x000e620000000800 */
[----:B------:R-:W-:Y:S01]  /*7530*/  FSEL R58, R58, -INF , P3 ;  /* 0xff8000003a3a7808 */ /* 0x000fe20001800000 */
[----:B------:R-:W-:Y:S01]  /*7540*/  @!P6 FMUL R13, R13, 0.5 ;  /* 0x3f0000000d0de820 */ /* 0x000fe20000400000 */
[----:B------:R-:W-:Y:S01]  /*7550*/  ISETP.GE.AND P3, PT, R2, R149, PT ;  /* 0x000000950200720c */ /* 0x000fe20003f66270 */
[--C-:B------:R-:W-:Y:S01]  /*7560*/  FFMA R57, R64, UR25, -R122.reuse ;  /* 0x0000001940397c23 */ /* 0x100fe2000800087a */
[----:B------:R-:W-:Y:S01]  /*7570*/  FSEL R39, R39, -INF , P4 ;  /* 0xff80000027277808 */ /* 0x000fe20002000000 */
[--C-:B------:R-:W-:Y:S01]  /*7580*/  FFMA R44, R65, UR25, -R122.reuse ;  /* 0x00000019412c7c23 */ /* 0x100fe2000800087a */
[----:B------:R-:W-:Y:S01]  /*7590*/  FMNMX R6, R38, R19, !PT ;  /* 0x0000001326067209 */ /* 0x000fe20007800000 */
[----:B------:R-:W2:Y:S01]  /*75a0*/  MUFU.EX2 R13, R13 ;  /* 0x0000000d000d7308 */ /* 0x000ea20000000800 */
[----:B------:R-:W-:Y:S01]  /*75b0*/  ISETP.GE.AND P4, PT, R2, R131, PT ;  /* 0x000000830200720c */ /* 0x000fe20003f86270 */
[--C-:B------:R-:W-:Y:S01]  /*75c0*/  FFMA R18, R61, UR25, -R122.reuse ;  /* 0x000000193d127c23 */ /* 0x100fe2000800087a */
[----:B------:R-:W-:Y:S01]  /*75d0*/  FSEL R62, R62, -INF , P2 ;  /* 0xff8000003e3e7808 */ /* 0x000fe20001000000 */
[--C-:B------:R-:W-:Y:S01]  /*75e0*/  FFMA R61, R68, UR25, -R122.reuse ;  /* 0x00000019443d7c23 */ /* 0x100fe2000800087a */
[C---:B------:R-:W-:Y:S01]  /*75f0*/  ISETP.GE.AND P2, PT, R2.reuse, R153, PT ;  /* 0x000000990200720c */ /* 0x040fe20003f46270 */
[--C-:B------:R-:W-:Y:S01]  /*7600*/  FFMA R20, R69, UR25, -R122.reuse ;  /* 0x0000001945147c23 */ /* 0x100fe2000800087a */
[----:B------:R-:W-:Y:S01]  /*7610*/  FSEL R67, R67, -INF , P3 ;  /* 0xff80000043437808 */ /* 0x000fe20001800000 */
[--C-:B------:R-:W-:Y:S01]  /*7620*/  FFMA R48, R73, UR25, -R122.reuse ;  /* 0x0000001949307c23 */ /* 0x100fe2000800087a */
[----:B------:R-:W-:Y:S01]  /*7630*/  ISETP.GE.AND P3, PT, R2, R157, PT ;  /* 0x0000009d0200720c */ /* 0x000fe20003f66270 */
[----:B-1----:R-:W-:Y:S01]  /*7640*/  @!P5 FMUL R24, R24, R24 ;  /* 0x000000181818d220 */ /* 0x002fe20000400000 */
[----:B------:R-:W-:Y:S01]  /*7650*/  FMNMX R19, R39, R6, !PT ;  /* 0x0000000627137209 */ /* 0x000fe20007800000 */
[--C-:B------:R-:W-:Y:S01]  /*7660*/  FFMA R69, R76, UR25, -R122.reuse ;  /* 0x000000194c457c23 */ /* 0x100fe2000800087a */
[----:B------:R-:W-:Y:S01]  /*7670*/  FSEL R50, R50, -INF , P4 ;  /* 0xff80000032327808 */ /* 0x000fe20002000000 */
[--C-:B------:R-:W-:Y:S01]  /*7680*/  FFMA R65, R72, UR25, -R122.reuse ;  /* 0x0000001948417c23 */ /* 0x100fe2000800087a */
[C---:B------:R-:W-:Y:S01]  /*7690*/  ISETP.GE.AND P4, PT, R2.reuse, R141, PT ;  /* 0x0000008d0200720c */ /* 0x040fe20003f86270 */
[--C-:B------:R-:W-:Y:S01]  /*76a0*/  FFMA R22, R77, UR25, -R122.reuse ;  /* 0x000000194d167c23 */ /* 0x100fe2000800087a */
[----:B------:R-:W-:Y:S01]  /*76b0*/  FSEL R71, R71, -INF , P2 ;  /* 0xff80000047477808 */ /* 0x000fe20001000000 */
[----:B--2---:R-:W-:Y:S01]  /*76c0*/  @!P6 FMUL R13, R13, R13 ;  /* 0x0000000d0d0de220 */ /* 0x004fe20000400000 */
[----:B------:R-:W-:Y:S01]  /*76d0*/  ISETP.GE.AND P2, PT, R2, R163, PT ;  /* 0x000000a30200720c */ /* 0x000fe20003f46270 */
[--C-:B------:R-:W-:Y:S01]  /*76e0*/  FFMA R73, R80, UR25, -R122.reuse ;  /* 0x0000001950497c23 */ /* 0x100fe2000800087a */
[----:B------:R-:W-:Y:S01]  /*76f0*/  FSEL R75, R75, -INF , P3 ;  /* 0xff8000004b4b7808 */ /* 0x000fe20001800000 */
[--C-:B------:R-:W-:Y:S01]  /*7700*/  FFMA R52, R81, UR25, -R122.reuse ;  /* 0x0000001951347c23 */ /* 0x100fe2000800087a */
[----:B------:R-:W-:Y:S01]  /*7710*/  FMNMX R6, R42, R19, !PT ;  /* 0x000000132a067209 */ /* 0x000fe20007800000 */
[--C-:B------:R-:W-:Y:S01]  /*7720*/  FFMA R19, R33, UR25, -R122.reuse ;  /* 0x0000001921137c23 */ /* 0x100fe2000800087a */
[----:B------:R-:W-:Y:S01]  /*7730*/  ISETP.GE.AND P3, PT, R2, R165, PT ;  /* 0x000000a50200720c */ /* 0x000fe20003f66270 */
[----:B------:R-:W-:Y:S01]  /*7740*/  FFMA R77, R84, UR25, -R122 ;  /* 0x00000019544d7c23 */ /* 0x000fe2000800087a */
[----:B------:R-:W-:Y:S01]  /*7750*/  FSEL R59, R59, -INF , P4 ;  /* 0xff8000003b3b7808 */ /* 0x000fe20002000000 */
[----:B------:R-:W-:Y:S01]  /*7760*/  FMUL R15, R15, UR25 ;  /* 0x000000190f0f7c20 */ /* 0x000fe20008400000 */
[----:B------:R-:W-:-:S02]  /*7770*/  ISETP.GE.AND P4, PT, R2, R151, PT ;  /* 0x000000970200720c */ /* 0x000fc40003f86270 */
[----:B------:R-:W-:Y:S02]  /*7780*/  FSEL R82, R82, -INF , P2 ;  /* 0xff80000052527808 */ /* 0x000fe40001000000 */
[----:B------:R-:W-:Y:S02]  /*7790*/  FSETP.GEU.AND P2, PT, R26, -126, PT ;  /* 0xc2fc00001a00780b */ /* 0x000fe40003f4e000 */
[----:B------:R-:W-:Y:S02]  /*77a0*/  FSEL R83, R83, -INF , P3 ;  /* 0xff80000053537808 */ /* 0x000fe40001800000 */
[----:B------:R-:W-:Y:S02]  /*77b0*/  FSETP.GEU.AND P3, PT, R17, -126, PT ;  /* 0xc2fc00001100780b */ /* 0x000fe40003f6e000 */
[----:B------:R-:W-:Y:S02]  /*77c0*/  FSETP.GEU.AND P5, PT, R19, -126, PT ;  /* 0xc2fc00001300780b */ /* 0x000fe40003fae000 */
[----:B------:R-:W-:-:S02]  /*77d0*/  FSEL R70, R70, -INF , P4 ;  /* 0xff80000046467808 */ /* 0x000fc40002000000 */
[----:B------:R-:W-:Y:S02]  /*77e0*/  ISETP.GE.AND P4, PT, R2, R159, PT ;  /* 0x0000009f0200720c */ /* 0x000fe40003f86270 */
[----:B------:R-:W-:Y:S01]  /*77f0*/  FSETP.GEU.AND P6, PT, R12, -126, PT ;  /* 0xc2fc00000c00780b */ /* 0x000fe20003fce000 */
[----:B------:R-:W-:Y:S01]  /*7800*/  @!P2 FMUL R26, R26, 0.5 ;  /* 0x3f0000001a1aa820 */ /* 0x000fe20000400000 */
[----:B------:R-:W-:Y:S02]  /*7810*/  FSEL R78, R78, -INF , P4 ;  /* 0xff8000004e4e7808 */ /* 0x000fe40002000000 */
[----:B------:R-:W-:Y:S01]  /*7820*/  ISETP.GE.AND P4, PT, R2, R167, PT ;  /* 0x000000a70200720c */ /* 0x000fe20003f86270 */
[----:B------:R-:W-:Y:S01]  /*7830*/  @!P3 FMUL R17, R17, 0.5 ;  /* 0x3f0000001111b820 */ /* 0x000fe20000400000 */
[----:B------:R-:W-:Y:S01]  /*7840*/  FMNMX R21, R43, R6, !PT ;  /* 0x000000062b157209 */ /* 0x000fe20007800000 */
[----:B------:R-:W-:Y:S01]  /*7850*/  @!P5 FMUL R19, R19, 0.5 ;  /* 0x3f0000001313d820 */ /* 0x000fe20000400000 */
[----:B------:R-:W-:Y:S01]  /*7860*/  FSEL R86, R86, -INF , P4 ;  /* 0xff80000056567808 */ /* 0x000fe20002000000 */
[----:B------:R-:W1:Y:S01]  /*7870*/  MUFU.EX2 R26, R26 ;  /* 0x0000001a001a7308 */ /* 0x000e620000000800 */
[----:B------:R-:W-:-:S02]  /*7880*/  ISETP.GE.AND P4, PT, R2, R169, PT ;  /* 0x000000a90200720c */ /* 0x000fc40003f86270 */
[----:B------:R-:W-:Y:S01]  /*7890*/  FMNMX R6, R46, R21, !PT ;  /* 0x000000152e067209 */ /* 0x000fe20007800000 */
[----:B------:R-:W-:Y:S01]  /*78a0*/  @!P6 FMUL R12, R12, 0.5 ;  /* 0x3f0000000c0ce820 */ /* 0x000fe20000400000 */
[----:B------:R-:W-:Y:S01]  /*78b0*/  FSEL R87, R87, -INF , P4 ;  /* 0xff80000057577808 */ /* 0x000fe20002000000 */
[--C-:B------:R-:W-:Y:S01]  /*78c0*/  FFMA R21, R37, UR25, -R122.reuse ;  /* 0x0000001925157c23 */ /* 0x100fe2000800087a */
[----:B------:R-:W-:Y:S01]  /*78d0*/  FSETP.GEU.AND P4, PT, R28, -126, PT ;  /* 0xc2fc00001c00780b */ /* 0x000fe20003f8e000 */
[----:B------:R-:W2:Y:S01]  /*78e0*/  MUFU.EX2 R17, R17 ;  /* 0x0000001100117308 */ /* 0x000ea20000000800 */
[----:B------:R-:W-:Y:S01]  /*78f0*/  FMNMX R23, R47, R6, !PT ;  /* 0x000000062f177209 */ /* 0x000fe20007800000 */
[--C-:B------:R-:W-:Y:S01]  /*7900*/  FFMA R37, R45, UR25, -R122.reuse ;  /* 0x000000192d257c23 */ /* 0x100fe2000800087a */
[--C-:B------:R-:W-:Y:S01]  /*7910*/  FFMA R45, R53, UR25, -R122.reuse ;  /* 0x00000019352d7c23 */ /* 0x100fe2000800087a */
[----:B------:R-:W-:Y:S01]  /*7920*/  FFMA R53, R60, UR25, -R122 ;  /* 0x000000193c357c23 */ /* 0x000fe2000800087a */
[----:B------:R-:W-:-:S03]  /*7930*/  FMNMX R6, R50, R23, !PT ;  /* 0x0000001732067209 */ /* 0x000fc60007800000 */
[----:B------:R-:W3:Y:S01]  /*7940*/  MUFU.EX2 R19, R19 ;  /* 0x0000001300137308 */ /* 0x000ee20000000800 */
[----:B-1----:R-:W-:Y:S01]  /*7950*/  @!P2 FMUL R26, R26, R26 ;  /* 0x0000001a1a1aa220 */ /* 0x002fe20000400000 */
[----:B------:R-:W-:Y:S02]  /*7960*/  FSETP.GEU.AND P2, PT, R21, -126, PT ;  /* 0xc2fc00001500780b */ /* 0x000fe40003f4e000 */
[----:B------:R-:W-:Y:S01]  /*7970*/  @!P4 FMUL R28, R28, 0.5 ;  /* 0x3f0000001c1cc820 */ /* 0x000fe20000400000 */
[----:B------:R-:W-:-:S03]  /*7980*/  FMNMX R23, R51, R6, !PT ;  /* 0x0000000633177209 */ /* 0x000fc60007800000 */
[----:B------:R-:W1:Y:S01]  /*7990*/  MUFU.EX2 R12, R12 ;  /* 0x0000000c000c7308 */ /* 0x000e620000000800 */
[----:B--2---:R-:W-:Y:S01]  /*79a0*/  @!P3 FMUL R17, R17, R17 ;  /* 0x000000111111b220 */ /* 0x004fe20000400000 */
[----:B------:R-:W-:Y:S02]  /*79b0*/  FSETP.GEU.AND P3, PT, R32, -126, PT ;  /* 0xc2fc00002000780b */ /* 0x000fe40003f6e000 */
        /* <DEDUP_REMOVED lines=9> */
[----:B------:R-:W-:-:S02]  /*7a50*/  FFMA R56, R85, UR25, -R122 ;  /* 0x0000001955387c23 */ /* 0x000fc4000800087a */
        /* <DEDUP_REMOVED lines=37> */
[----:B------:R-:W-:Y:S01]  /*7cb0*/  FMNMX R25, R71, R6, !PT ;  /* 0x0000000647197209 */ /* 0x000fe20007800000 */
[----:B--2---:R-:W-:Y:S01]  /*7cc0*/  @!P2 FMUL R36, R36, R36 ;  /* 0x000000242424a220 */ /* 0x004fe20000400000 */
[----:B------:R-:W-:Y:S02]  /*7cd0*/  FSETP.GEU.AND P2, PT, R40, -126, PT ;  /* 0xc2fc00002800780b */ /* 0x000fe40003f4e000 */
[----:B------:R-:W-:Y:S02]  /*7ce0*/  FMNMX R6, R74, R25, !PT ;  /* 0x000000194a067209 */ /* 0x000fe40007800000 */
[----:B------:R-:W-:Y:S01]  /*7cf0*/  @!P4 FMUL R16, R16, 0.5 ;  /* 0x3f0000001010c820 */ /* 0x000fe20000400000 */
[----:B------:R-:W2:Y:S01]  /*7d00*/  MUFU.EX2 R49, R49 ;  /* 0x0000003100317308 */ /* 0x000ea20000000800 */
[----:B---3--:R-:W-:Y:S01]  /*7d10*/  @!P3 FMUL R41, R41, R41 ;  /* 0x000000292929b220 */ /* 0x008fe20000400000 */
[----:B------:R-:W-:-:S02]  /*7d20*/  FSETP.GEU.AND P3, PT, R53, -126, PT ;  /* 0xc2fc00003500780b */ /* 0x000fc40003f6e000 */
[----:B------:R-:W-:-:S04]  /*7d30*/  FMNMX R25, R75, R6, !PT ;  /* 0x000000064b197209 */ /* 0x000fc80007800000 */
[----:B------:R-:W3:Y:S01]  /*7d40*/  MUFU.EX2 R16, R16 ;  /* 0x0000001000107308 */ /* 0x000ee20000000800 */
[----:B-1----:R-:W-:Y:S01]  /*7d50*/  @!P5 FMUL R45, R45, R45 ;  /* 0x0000002d2d2dd220 */ /* 0x002fe20000400000 */
[----:B------:R-:W-:Y:S01]  /*7d60*/  FSETP.GEU.AND P5, PT, R57, -126, PT ;  /* 0xc2fc00003900780b */ /* 0x000fe20003fae000 */
[----:B------:R-:W-:Y:S01]  /*7d70*/  @!P2 FMUL R40, R40, 0.5 ;  /* 0x3f0000002828a820 */ /* 0x000fe20000400000 */
[----:B------:R-:W-:-:S03]  /*7d80*/  FMNMX R6, R78, R25, !PT ;  /* 0x000000194e067209 */ /* 0x000fc60007800000 */
[----:B------:R-:W-:Y:S01]  /*7d90*/  @!P3 FMUL R53, R53, 0.5 ;  /* 0x3f0000003535b820 */ /* 0x000fe20000400000 */
[----:B------:R-:W-:Y:S01]  /*7da0*/  FMNMX R25, R79, R6, !PT ;  /* 0x000000064f197209 */ /* 0x000fe20007800000 */
[----:B--2---:R-:W-:Y:S01]  /*7db0*/  @!P6 FMUL R49, R49, R49 ;  /* 0x000000313131e220 */ /* 0x004fe20000400000 */
[----:B------:R-:W-:Y:S01]  /*7dc0*/  FSETP.GEU.AND P6, PT, R44, -126, PT ;  /* 0xc2fc00002c00780b */ /* 0x000fe20003fce000 */
[----:B------:R-:W1:Y:S01]  /*7dd0*/  MUFU.EX2 R40, R40 ;  /* 0x0000002800287308 */ /* 0x000e620000000800 */
[----:B------:R-:W-:Y:S01]  /*7de0*/  FMNMX R6, R82, R25, !PT ;  /* 0x0000001952067209 */ /* 0x000fe20007800000 */
[----:B------:R-:W-:Y:S01]  /*7df0*/  FADD R10, R24, R49 ;  /* 0x00000031180a7221 */ /* 0x000fe20000000000 */
[----:B------:R-:W-:Y:S01]  /*7e00*/  F2FP.BF16.F32.PACK_AB R24, R13, R24 ;  /* 0x000000180d18723e */ /* 0x000fe200000010ff */
[----:B------:R-:W-:Y:S01]  /*7e10*/  @!P5 FMUL R57, R57, 0.5 ;  /* 0x3f0000003939d820 */ /* 0x000fe20000400000 */
[----:B------:R-:W-:Y:S01]  /*7e20*/  FMNMX R25, R83, R6, !PT ;  /* 0x0000000653197209 */ /* 0x000fe20007800000 */
[----:B---3--:R-:W-:Y:S01]  /*7e30*/  @!P4 FMUL R16, R16, R16 ;  /* 0x000000101010c220 */ /* 0x008fe20000400000 */
[----:B------:R-:W-:Y:S01]  /*7e40*/  FSETP.GEU.AND P4, PT, R18, -126, PT ;  /* 0xc2fc00001200780b */ /* 0x000fe20003f8e000 */
[----:B------:R-:W2:Y:S01]  /*7e50*/  MUFU.EX2 R53, R53 ;  /* 0x0000003500357308 */ /* 0x000ea20000000800 */
[----:B------:R-:W-:-:S03]  /*7e60*/  FMNMX R6, R86, R25, !PT ;  /* 0x0000001956067209 */ /* 0x000fc60007800000 */
[----:B------:R-:W-:Y:S01]  /*7e70*/  @!P6 FMUL R44, R44, 0.5 ;  /* 0x3f0000002c2ce820 */ /* 0x000fe20000400000 */
[----:B------:R-:W-:-:S03]  /*7e80*/  FMNMX R6, R87, R6, !PT ;  /* 0x0000000657067209 */ /* 0x000fc60007800000 */
[----:B------:R-:W3:Y:S01]  /*7e90*/  MUFU.EX2 R57, R57 ;  /* 0x0000003900397308 */ /* 0x000ee20000000800 */
[----:B-1----:R-:W-:Y:S01]  /*7ea0*/  @!P2 FMUL R40, R40, R40 ;  /* 0x000000282828a220 */ /* 0x002fe20000400000 */
[----:B------:R-:W1:Y:S01]  /*7eb0*/  SHFL.BFLY PT, R25, R6, 0x1, 0x1f ;  /* 0x0c201f0006197f89 */ /* 0x000e6200000e0000 */
[----:B------:R-:W-:Y:S01]  /*7ec0*/  FSETP.GEU.AND P2, PT, R61, -126, PT ;  /* 0xc2fc00003d00780b */ /* 0x000fe20003f4e000 */
[----:B------:R-:W-:-:S04]  /*7ed0*/  @!P4 FMUL R18, R18, 0.5 ;  /* 0x3f0000001212c820 */ /* 0x000fc80000400000 */
[----:B------:R-:W4:Y:S01]  /*7ee0*/  MUFU.EX2 R44, R44 ;  /* 0x0000002c002c7308 */ /* 0x000f220000000800 */
[----:B--2---:R-:W-:Y:S01]  /*7ef0*/  @!P3 FMUL R53, R53, R53 ;  /* 0x000000353535b220 */ /* 0x004fe20000400000 */
[----:B------:R-:W-:-:S06]  /*7f00*/  FSETP.GEU.AND P3, PT, R20, -126, PT ;  /* 0xc2fc00001400780b */ /* 0x000fcc0003f6e000 */
[----:B------:R-:W2:Y:S01]  /*7f10*/  MUFU.EX2 R18, R18 ;  /* 0x0000001200127308 */ /* 0x000ea20000000800 */
[----:B---3--:R-:W-:Y:S01]  /*7f20*/  @!P5 FMUL R57, R57, R57 ;  /* 0x000000393939d220 */ /* 0x008fe20000400000 */
[----:B------:R-:W-:Y:S01]  /*7f30*/  FSETP.GEU.AND P5, PT, R48, -126, PT ;  /* 0xc2fc00003000780b */ /* 0x000fe20003fae000 */
[----:B------:R-:W-:-:S04]  /*7f40*/  @!P2 FMUL R61, R61, 0.5 ;  /* 0x3f0000003d3da820 */ /* 0x000fc80000400000 */
[----:B------:R-:W-:Y:S01]  /*7f50*/  @!P3 FMUL R20, R20, 0.5 ;  /* 0x3f0000001414b820 */ /* 0x000fe20000400000 */
[----:B----4-:R-:W-:Y:S01]  /*7f60*/  @!P6 FMUL R44, R44, R44 ;  /* 0x0000002c2c2ce220 */ /* 0x010fe20000400000 */
[----:B------:R-:W-:Y:S01]  /*7f70*/  FSETP.GEU.AND P6, PT, R69, -126, PT ;  /* 0xc2fc00004500780b */ /* 0x000fe20003fce000 */
[----:B------:R-:W3:Y:S01]  /*7f80*/  MUFU.EX2 R61, R61 ;  /* 0x0000003d003d7308 */ /* 0x000ee20000000800 */
[----:B-1----:R-:W-:-:S04]  /*7f90*/  FMNMX R6, R6, R25, !PT ;  /* 0x0000001906067209 */ /* 0x002fc80007800000 */
[----:B------:R-:W-:Y:S01]  /*7fa0*/  @!P5 FMUL R48, R48, 0.5 ;  /* 0x3f0000003030d820 */ /* 0x000fe20000400000 */
[----:B--2---:R-:W-:Y:S01]  /*7fb0*/  @!P4 FMUL R18, R18, R18 ;  /* 0x000000121212c220 */ /* 0x004fe20000400000 */
[----:B------:R-:W-:Y:S01]  /*7fc0*/  FSETP.GEU.AND P4, PT, R65, -126, PT ;  /* 0xc2fc00004100780b */ /* 0x000fe20003f8e000 */
[----:B------:R-:W1:Y:S01]  /*7fd0*/  MUFU.EX2 R20, R20 ;  /* 0x0000001400147308 */ /* 0x000e620000000800 */
[----:B------:R-:W2:Y:S03]  /*7fe0*/  SHFL.BFLY PT, R25, R6, 0x2, 0x1f ;  /* 0x0c401f0006197f89 */ /* 0x000ea600000e0000 */
[----:B------:R-:W-:-:S04]  /*7ff0*/  @!P6 FMUL R69, R69, 0.5 ;  /* 0x3f0000004545e820 */ /* 0x000fc80000400000 */
[----:B------:R-:W4:Y:S01]  /*8000*/  MUFU.EX2 R48, R48 ;  /* 0x0000003000307308 */ /* 0x000f220000000800 */
[----:B---3--:R-:W-:Y:S01]  /*8010*/  @!P2 FMUL R61, R61, R61 ;  /* 0x0000003d3d3da220 */ /* 0x008fe20000400000 */
[----:B------:R-:W-:Y:S02]  /*8020*/  FSETP.GEU.AND P2, PT, R22, -126, PT ;  /* 0xc2fc00001600780b */ /* 0x000fe40003f4e000 */
[----:B------:R-:W-:-:S04]  /*8030*/  @!P4 FMUL R65, R65, 0.5 ;  /* 0x3f0000004141c820 */ /* 0x000fc80000400000 */
        /* <DEDUP_REMOVED lines=19> */
[----:B------:R-:W-:Y:S01]  /*8170*/  FSETP.GEU.AND P4, PT, R77, -126, PT ;  /* 0xc2fc00004d00780b */ /* 0x000fe20003f8e000 */
[----:B--2---:R-:W-:Y:S01]  /*8180*/  @!P2 FMUL R22, R22, R22 ;  /* 0x000000161616a220 */ /* 0x004fe20000400000 */
[C---:B------:R-:W-:Y:S01]  /*8190*/  FMUL R29, R64.reuse, UR25 ;  /* 0x00000019401d7c20 */ /* 0x040fe20008400000 */
[----:B------:R-:W-:Y:S01]  /*81a0*/  FADD R84, -R64, R11 ;  /* 0x0000000b40547221 */ /* 0x000fe20000000100 */
[----:B------:R-:W-:Y:S01]  /*81b0*/  FADD R11, R32, R65 ;  /* 0x00000041200b7221 */ /* 0x000fe20000000000 */
[----:B------:R-:W-:Y:S01]  /*81c0*/  F2FP.BF16.F32.PACK_AB R32, R23, R32 ;  /* 0x000000201720723e */ /* 0x000fe200000010ff */
[--C-:B------:R-:W-:Y:S01]  /*81d0*/  FFMA R25, R120, UR25, -R29.reuse ;  /* 0x0000001978197c23 */ /* 0x100fe2000800081d */
[----:B------:R-:W2:Y:S01]  /*81e0*/  MUFU.EX2 R56, R56 ;  /* 0x0000003800387308 */ /* 0x000ea20000000800 */
[--C-:B------:R-:W-:Y:S01]  /*81f0*/  FFMA R60, R27, UR25, -R29.reuse ;  /* 0x000000191b3c7c23 */ /* 0x100fe2000800081d */
[--C-:B------:R-:W-:Y:S01]  /*8200*/  FFMA R27, R30, UR25, -R29.reuse ;  /* 0x000000191e1b7c23 */ /* 0x100fe2000800081d */
[----:B---3--:R-:W-:Y:S01]  /*8210*/  @!P3 FMUL R73, R73, R73 ;  /* 0x000000494949b220 */ /* 0x008fe20000400000 */
[----:B------:R-:W-:Y:S01]  /*8220*/  FSETP.GEU.AND P2, PT, R25, -126, PT ;  /* 0xc2fc00001900780b */ /* 0x000fe20003f4e000 */
[--C-:B------:R-:W-:Y:S01]  /*8230*/  FFMA R30, R34, UR25, -R29.reuse ;  /* 0x00000019221e7c23 */ /* 0x100fe2000800081d */
[----:B------:R-:W-:Y:S01]  /*8240*/  @!P4 FMUL R77, R77, 0.5 ;  /* 0x3f0000004d4dc820 */ /* 0x000fe20000400000 */
[----:B------:R-:W-:Y:S01]  /*8250*/  FSETP.GEU.AND P3, PT, R60, -126, PT ;  /* 0xc2fc00003c00780b */ /* 0x000fe20003f6e000 */
[--C-:B------:R-:W-:Y:S01]  /*8260*/  FFMA R31, R31, UR25, -R29.reuse ;  /* 0x000000191f1f7c23 */ /* 0x100fe2000800081d */
[----:B-1----:R-:W-:Y:S01]  /*8270*/  @!P5 FMUL R52, R52, R52 ;  /* 0x000000343434d220 */ /* 0x002fe20000400000 */
[----:B------:R-:W-:Y:S01]  /*8280*/  FSETP.GEU.AND P5, PT, R27, -126, PT ;  /* 0xc2fc00001b00780b */ /* 0x000fe20003fae000 */
[--C-:B------:R-:W-:Y:S01]  /*8290*/  FFMA R35, R35, UR25, -R29.reuse ;  /* 0x0000001923237c23 */ /* 0x100fe2000800081d */
[----:B------:R-:W1:Y:S01]  /*82a0*/  MUFU.EX2 R77, R77 ;  /* 0x0000004d004d7308 */ /* 0x000e620000000800 */
[--C-:B------:R-:W-:Y:S01]  /*82b0*/  FFMA R38, R38, UR25, -R29.reuse ;  /* 0x0000001926267c23 */ /* 0x100fe2000800081d */
[--C-:B------:R-:W-:Y:S01]  /*82c0*/  FFMA R33, R39, UR25, -R29.reuse ;  /* 0x0000001927217c23 */ /* 0x100fe2000800081d */
[--C-:B------:R-:W-:Y:S01]  /*82d0*/  FFMA R42, R42, UR25, -R29.reuse ;  /* 0x000000192a2a7c23 */ /* 0x100fe2000800081d */
[--C-:B------:R-:W-:Y:S01]  /*82e0*/  FFMA R46, R46, UR25, -R29.reuse ;  /* 0x000000192e2e7c23 */ /* 0x100fe2000800081d */
[----:B--2---:R-:W-:Y:S01]  /*82f0*/  @!P6 FMUL R56, R56, R56 ;  /* 0x000000383838e220 */ /* 0x004fe20000400000 */
[----:B------:R-:W-:Y:S01]  /*8300*/  FSETP.GEU.AND P6, PT, R30, -126, PT ;  /* 0xc2fc00001e00780b */ /* 0x000fe20003fce000 */
[----:B------:R-:W-:Y:S01]  /*8310*/  @!P2 FMUL R25, R25, 0.5 ;  /* 0x3f0000001919a820 */ /* 0x000fe20000400000 */
[----:B------:R-:W-:Y:S01]  /*8320*/  @!P3 FMUL R60, R60, 0.5 ;  /* 0x3f0000003c3cb820 */ /* 0x000fe20000400000 */
[--C-:B------:R-:W-:Y:S01]  /*8330*/  FFMA R82, R82, UR25, -R29.reuse ;  /* 0x0000001952527c23 */ /* 0x100fe2000800081d */
[--C-:B------:R-:W-:Y:S01]  /*8340*/  FFMA R80, R83, UR25, -R29.reuse ;  /* 0x0000001953507c23 */ /* 0x100fe2000800081d */
[----:B------:R-:W-:Y:S01]  /*8350*/  @!P5 FMUL R27, R27, 0.5 ;  /* 0x3f0000001b1bd820 */ /* 0x000fe20000400000 */
[--C-:B------:R-:W-:Y:S01]  /*8360*/  FFMA R64, R79, UR25, -R29.reuse ;  /* 0x000000194f407c23 */ /* 0x100fe2000800081d */
[----:B------:R-:W2:Y:S01]  /*8370*/  MUFU.EX2 R25, R25 ;  /* 0x0000001900197308 */ /* 0x000ea20000000800 */
[--C-:B------:R-:W-:Y:S01]  /*8380*/  FFMA R86, R86, UR25, -R29.reuse ;  /* 0x0000001956567c23 */ /* 0x100fe2000800081d */
[----:B------:R-:W-:Y:S01]  /*8390*/  FFMA R87, R87, UR25, -R29 ;  /* 0x0000001957577c23 */ /* 0x000fe2000800081d */
[----:B------:R-:W-:Y:S01]  /*83a0*/  FMUL R84, R84, UR25 ;  /* 0x0000001954547c20 */ /* 0x000fe20008400000 */
[----:B-1----:R-:W-:Y:S01]  /*83b0*/  @!P4 FMUL R77, R77, R77 ;  /* 0x0000004d4d4dc220 */ /* 0x002fe20000400000 */
[----:B------:R-:W-:Y:S01]  /*83c0*/  FSETP.GEU.AND P4, PT, R31, -126, PT ;  /* 0xc2fc00001f00780b */ /* 0x000fe20003f8e000 */
[----:B------:R-:W-:-:S02]  /*83d0*/  @!P6 FMUL R30, R30, 0.5 ;  /* 0x3f0000001e1ee820 */ /* 0x000fc40000400000 */
[----:B------:R-:W1:Y:S08]  /*83e0*/  MUFU.EX2 R60, R60 ;  /* 0x0000003c003c7308 */ /* 0x000e700000000800 */
[----:B------:R-:W3:Y:S01]  /*83f0*/  MUFU.EX2 R27, R27 ;  /* 0x0000001b001b7308 */ /* 0x000ee20000000800 */
[----:B--2---:R-:W-:Y:S01]  /*8400*/  @!P2 FMUL R25, R25, R25 ;  /* 0x000000191919a220 */ /* 0x004fe20000400000 */
[----:B------:R-:W-:Y:S01]  /*8410*/  @!P4 FMUL R31, R31, 0.5 ;  /* 0x3f0000001f1fc820 */ /* 0x000fe20000400000 */
[----:B------:R-:W-:-:S05]  /*8420*/  FSETP.GEU.AND P2, PT, R35, -126, PT ;  /* 0xc2fc00002300780b */ /* 0x000fca0003f4e000 */
[----:B------:R2:W4:Y:S01]  /*8430*/  MUFU.EX2 R68, R30 ;  /* 0x0000001e00447308 */ /* 0x0005220000000800 */
[----:B-1----:R-:W-:Y:S01]  /*8440*/  @!P3 FMUL R60, R60, R60 ;  /* 0x0000003c3c3cb220 */ /* 0x002fe20000400000 */
[----:B------:R-:W-:-:S06]  /*8450*/  FSETP.GEU.AND P3, PT, R38, -126, PT ;  /* 0xc2fc00002600780b */ /* 0x000fcc0003f6e000 */
[----:B------:R1:W5:Y:S01]  /*8460*/  MUFU.EX2 R34, R31 ;  /* 0x0000001f00227308 */ /* 0x0003620000000800 */
[----:B---3--:R-:W-:Y:S01]  /*8470*/  @!P5 FMUL R27, R27, R27 ;  /* 0x0000001b1b1bd220 */ /* 0x008fe20000400000 */
[----:B------:R-:W-:Y:S01]  /*8480*/  FSETP.GEU.AND P5, PT, R33, -126, PT ;  /* 0xc2fc00002100780b */ /* 0x000fe20003fae000 */
[----:B--2---:R-:W-:Y:S01]  /*8490*/  FFMA R30, R43, UR25, -R29 ;  /* 0x000000192b1e7c23 */ /* 0x004fe2000800081d */
[----:B------:R-:W-:-:S03]  /*84a0*/  @!P2 FMUL R35, R35, 0.5 ;  /* 0x3f0000002323a820 */ /* 0x000fc60000400000 */
[----:B------:R-:W-:Y:S01]  /*84b0*/  @!P3 FMUL R38, R38, 0.5 ;  /* 0x3f0000002626b820 */ /* 0x000fe20000400000 */
[----:B------:R2:W3:Y:S01]  /*84c0*/  MUFU.EX2 R39, R35 ;  /* 0x0000002300277308 */ /* 0x0004e20000000800 */
[----:B----4-:R-:W-:Y:S01]  /*84d0*/  @!P6 FMUL R68, R68, R68 ;  /* 0x000000444444e220 */ /* 0x010fe20000400000 */
[----:B------:R-:W-:Y:S01]  /*84e0*/  FSETP.GEU.AND P6, PT, R30, -126, PT ;  /* 0xc2fc00001e00780b */ /* 0x000fe20003fce000 */
[----:B-1----:R-:W-:-:S04]  /*84f0*/  FFMA R31, R47, UR25, -R29 ;  /* 0x000000192f1f7c23 */ /* 0x002fc8000800081d */
[----:B------:R-:W-:Y:S01]  /*8500*/  @!P5 FMUL R33, R33, 0.5 ;  /* 0x3f0000002121d820 */ /* 0x000fe20000400000 */
[----:B------:R1:W4:Y:S01]  /*8510*/  MUFU.EX2 R72, R38 ;  /* 0x0000002600487308 */ /* 0x0003220000000800 */
[----:B-----5:R-:W-:Y:S01]  /*8520*/  @!P4 FMUL R34, R34, R34 ;  /* 0x000000222222c220 */ /* 0x020fe20000400000 */
[----:B------:R-:W-:Y:S01]  /*8530*/  FSETP.GEU.AND P4, PT, R42, -126, PT ;  /* 0xc2fc00002a00780b */ /* 0x000fe20003f8e000 */
[----:B--2---:R-:W-:-:S04]  /*8540*/  FFMA R35, R51, UR25, -R29 ;  /* 0x0000001933237c23 */ /* 0x004fc8000800081d */
[----:B------:R-:W-:Y:S01]  /*8550*/  @!P6 FMUL R30, R30, 0.5 ;  /* 0x3f0000001e1ee820 */ /* 0x000fe20000400000 */
[----:B------:R2:W5:Y:S01]  /*8560*/  MUFU.EX2 R43, R33 ;  /* 0x00000021002b7308 */ /* 0x0005620000000800 */
[----:B---3--:R-:W-:Y:S01]  /*8570*/  @!P2 FMUL R39, R39, R39 ;  /* 0x000000272727a220 */ /* 0x008fe20000400000 */
[----:B------:R-:W-:Y:S01]  /*8580*/  FSETP.GEU.AND P2, PT, R46, -126, PT ;  /* 0xc2fc00002e00780b */ /* 0x000fe20003f4e000 */
[----:B-1----:R-:W-:-:S04]  /*8590*/  FFMA R38, R55, UR25, -R29 ;  /* 0x0000001937267c23 */ /* 0x002fc8000800081d */
[----:B------:R-:W-:Y:S01]  /*85a0*/  @!P4 FMUL R42, R42, 0.5 ;  /* 0x3f0000002a2ac820 */ /* 0x000fe20000400000 */
[----:B------:R1:W3:Y:S01]  /*85b0*/  MUFU.EX2 R47, R30 ;  /* 0x0000001e002f7308 */ /* 0x0002e20000000800 */
[----:B--2---:R-:W-:Y:S01]  /*85c0*/  FFMA R33, R50, UR25, -R29 ;  /* 0x0000001932217c23 */ /* 0x004fe2000800081d */
[----:B----4-:R-:W-:Y:S01]  /*85d0*/  @!P3 FMUL R72, R72, R72 ;  /* 0x000000484848b220 */ /* 0x010fe20000400000 */
[----:B------:R-:W-:-:S04]  /*85e0*/  FSETP.GEU.AND P3, PT, R31, -126, PT ;  /* 0xc2fc00001f00780b */ /* 0x000fc80003f6e000 */
[----:B------:R-:W-:Y:S01]  /*85f0*/  @!P2 FMUL R46, R46, 0.5 ;  /* 0x3f0000002e2ea820 */ /* 0x000fe20000400000 */
[----:B------:R2:W4:Y:S01]  /*8600*/  MUFU.EX2 R76, R42 ;  /* 0x0000002a004c7308 */ /* 0x0005220000000800 */
[----:B-----5:R-:W-:Y:S01]  /*8610*/  @!P5 FMUL R43, R43, R43 ;  /* 0x0000002b2b2bd220 */ /* 0x020fe20000400000 */
[----:B------:R-:W-:Y:S01]  /*8620*/  FSETP.GEU.AND P5, PT, R33, -126, PT ;  /* 0xc2fc00002100780b */ /* 0x000fe20003fae000 */
[----:B-1----:R-:W-:-:S05]  /*8630*/  FFMA R30, R54, UR25, -R29 ;  /* 0x00000019361e7c23 */ /* 0x002fca000800081d */
[----:B------:R-:W-:Y:S01]  /*8640*/  @!P3 FMUL R31, R31, 0.5 ;  /* 0x3f0000001f1fb820 */ /* 0x000fe20000400000 */
[----:B---3--:R-:W-:Y:S01]  /*8650*/  @!P6 FMUL R47, R47, R47 ;  /* 0x0000002f2f2fe220 */ /* 0x008fe20000400000 */
[----:B------:R-:W-:Y:S01]  /*8660*/  FSETP.GEU.AND P6, PT, R30, -126, PT ;  /* 0xc2fc00001e00780b */ /* 0x000fe20003fce000 */
[----:B------:R-:W1:Y:S01]  /*8670*/  MUFU.EX2 R50, R46 ;  /* 0x0000002e00327308 */ /* 0x000e620000000800 */
[----:B--2---:R-:W-:-:S03]  /*8680*/  FFMA R42, R71, UR25, -R29 ;  /* 0x00000019472a7c23 */ /* 0x004fc6000800081d */
[----:B------:R-:W-:Y:S01]  /*8690*/  @!P5 FMUL R33, R33, 0.5 ;  /* 0x3f0000002121d820 */ /* 0x000fe20000400000 */
[----:B----4-:R-:W-:Y:S01]  /*86a0*/  @!P4 FMUL R76, R76, R76 ;  /* 0x0000004c4c4cc220 */ /* 0x010fe20000400000 */
[----:B------:R-:W-:Y:S02]  /*86b0*/  FSETP.GEU.AND P4, PT, R35, -126, PT ;  /* 0xc2fc00002300780b */ /* 0x000fe40003f8e000 */
[----:B------:R2:W3:Y:S04]  /*86c0*/  MUFU.EX2 R51, R31 ;  /* 0x0000001f00337308 */ /* 0x0004e80000000800 */
[----:B------:R-:W-:-:S04]  /*86d0*/  @!P6 FMUL R30, R30, 0.5 ;  /* 0x3f0000001e1ee820 */ /* 0x000fc80000400000 */
[----:B------:R4:W5:Y:S01]  /*86e0*/  MUFU.EX2 R54, R33 ;  /* 0x0000002100367308 */ /* 0x0009620000000800 */
[----:B--2---:R-:W-:Y:S01]  /*86f0*/  FFMA R31, R58, UR25, -R29 ;  /* 0x000000193a1f7c23 */ /* 0x004fe2000800081d */
[----:B-1----:R-:W-:Y:S01]  /*8700*/  @!P2 FMUL R50, R50, R50 ;  /* 0x000000323232a220 */ /* 0x002fe20000400000 */
[----:B------:R-:W-:Y:S01]  /*8710*/  FSETP.GEU.AND P2, PT, R38, -126, PT ;  /* 0xc2fc00002600780b */ /* 0x000fe20003f4e000 */
[----:B------:R-:W-:-:S04]  /*8720*/  @!P4 FMUL R35, R35, 0.5 ;  /* 0x3f0000002323c820 */ /* 0x000fc80000400000 */
[----:B------:R1:W2:Y:S01]  /*8730*/  MUFU.EX2 R58, R30 ;  /* 0x0000001e003a7308 */ /* 0x0002a20000000800 */
[----:B----4-:R-:W-:Y:S01]  /*8740*/  FFMA R33, R59, UR25, -R29 ;  /* 0x000000193b217c23 */ /* 0x010fe2000800081d */
[----:B---3--:R-:W-:Y:S01]  /*8750*/  @!P3 FMUL R51, R51, R51 ;  /* 0x000000333333b220 */ /* 0x008fe20000400000 */
[----:B------:R-:W-:-:S05]  /*8760*/  FSETP.GEU.AND P3, PT, R31, -126, PT ;  /* 0xc2fc00001f00780b */ /* 0x000fca0003f6e000 */
[----:B------:R3:W4:Y:S01]  /*8770*/  MUFU.EX2 R55, R35 ;  /* 0x0000002300377308 */ /* 0x0007220000000800 */
[----:B-----5:R-:W-:Y:S01]  /*8780*/  @!P5 FMUL R54, R54, R54 ;  /* 0x000000363636d220 */ /* 0x020fe20000400000 */
[----:B------:R-:W-:Y:S01]  /*8790*/  FSETP.GEU.AND P5, PT, R33, -126, PT ;  /* 0xc2fc00002100780b */ /* 0x000fe20003fae000 */
[----:B-1----:R-:W-:Y:S01]  /*87a0*/  FFMA R30, R63, UR25, -R29 ;  /* 0x000000193f1e7c23 */ /* 0x002fe2000800081d */
[----:B------:R-:W-:-:S04]  /*87b0*/  @!P2 FMUL R38, R38, 0.5 ;  /* 0x3f0000002626a820 */ /* 0x000fc80000400000 */
[----:B------:R-:W-:Y:S01]  /*87c0*/  @!P3 FMUL R31, R31, 0.5 ;  /* 0x3f0000001f1fb820 */ /* 0x000fe20000400000 */
[----:B--2---:R-:W-:Y:S01]  /*87d0*/  @!P6 FMUL R58, R58, R58 ;  /* 0x0000003a3a3ae220 */ /* 0x004fe20000400000 */
[----:B------:R-:W-:Y:S01]  /*87e0*/  FSETP.GEU.AND P6, PT, R30, -126, PT ;  /* 0xc2fc00001e00780b */ /* 0x000fe20003fce000 */
[----:B------:R1:W2:Y:S01]  /*87f0*/  MUFU.EX2 R59, R38 ;  /* 0x00000026003b7308 */ /* 0x0002a20000000800 */
[----:B---3--:R-:W-:-:S03]  /*8800*/  FFMA R35, R62, UR25, -R29 ;  /* 0x000000193e237c23 */ /* 0x008fc6000800081d */
[----:B------:R-:W-:Y:S01]  /*8810*/  @!P5 FMUL R33, R33, 0.5 ;  /* 0x3f0000002121d820 */ /* 0x000fe20000400000 */
[----:B----4-:R-:W-:Y:S01]  /*8820*/  @!P4 FMUL R55, R55, R55 ;  /* 0x000000373737c220 */ /* 0x010fe20000400000 */
[----:B------:R-:W-:Y:S02]  /*8830*/  FSETP.GEU.AND P4, PT, R35, -126, PT ;  /* 0xc2fc00002300780b */ /* 0x000fe40003f8e000 */
[----:B------:R3:W4:Y:S01]  /*8840*/  MUFU.EX2 R62, R31 ;  /* 0x0000001f003e7308 */ /* 0x0007220000000800 */
[----:B-1----:R-:W-:-:S03]  /*8850*/  FFMA R38, R66, UR25, -R29 ;  /* 0x0000001942267c23 */ /* 0x002fc6000800081d */
[----:B------:R-:W-:-:S04]  /*8860*/  @!P6 FMUL R30, R30, 0.5 ;  /* 0x3f0000001e1ee820 */ /* 0x000fc80000400000 */
[----:B------:R1:W5:Y:S01]  /*8870*/  MUFU.EX2 R63, R33 ;  /* 0x00000021003f7308 */ /* 0x0003620000000800 */
[----:B---3--:R-:W-:Y:S01]  /*8880*/  FFMA R31, R67, UR25, -R29 ;  /* 0x00000019431f7c23 */ /* 0x008fe2000800081d */
[----:B--2---:R-:W-:Y:S01]  /*8890*/  @!P2 FMUL R59, R59, R59 ;  /* 0x0000003b3b3ba220 */ /* 0x004fe20000400000 */
[----:B------:R-:W-:Y:S01]  /*88a0*/  FSETP.GEU.AND P2, PT, R38, -126, PT ;  /* 0xc2fc00002600780b */ /* 0x000fe20003f4e000 */
[----:B------:R-:W-:-:S04]  /*88b0*/  @!P4 FMUL R35, R35, 0.5 ;  /* 0x3f0000002323c820 */ /* 0x000fc80000400000 */
[----:B------:R2:W3:Y:S01]  /*88c0*/  MUFU.EX2 R67, R30 ;  /* 0x0000001e00437308 */ /* 0x0004e20000000800 */
[----:B-1----:R-:W-:Y:S01]  /*88d0*/  FFMA R33, R70, UR25, -R29 ;  /* 0x0000001946217c23 */ /* 0x002fe2000800081d */
[----:B----4-:R-:W-:Y:S01]  /*88e0*/  @!P3 FMUL R62, R62, R62 ;  /* 0x0000003e3e3eb220 */ /* 0x010fe20000400000 */
[----:B------:R-:W-:-:S05]  /*88f0*/  FSETP.GEU.AND P3, PT, R31, -126, PT ;  /* 0xc2fc00001f00780b */ /* 0x000fca0003f6e000 */
[----:B------:R1:W4:Y:S01]  /*8900*/  MUFU.EX2 R66, R35 ;  /* 0x0000002300427308 */ /* 0x0003220000000800 */
[----:B-----5:R-:W-:Y:S01]  /*8910*/  @!P5 FMUL R63, R63, R63 ;  /* 0x0000003f3f3fd220 */ /* 0x020fe20000400000 */
[----:B------:R-:W-:Y:S01]  /*8920*/  FSETP.GEU.AND P5, PT, R33, -126, PT ;  /* 0xc2fc00002100780b */ /* 0x000fe20003fae000 */
[----:B------:R-:W-:Y:S01]  /*8930*/  @!P2 FMUL R38, R38, 0.5 ;  /* 0x3f0000002626a820 */ /* 0x000fe20000400000 */
[----:B--2---:R-:W-:-:S04]  /*8940*/  FFMA R30, R75, UR25, -R29 ;  /* 0x000000194b1e7c23 */ /* 0x004fc8000800081d */
[----:B------:R-:W-:Y:S01]  /*8950*/  @!P3 FMUL R31, R31, 0.5 ;  /* 0x3f0000001f1fb820 */ /* 0x000fe20000400000 */
[--C-:B-1----:R-:W-:Y:S01]  /*8960*/  FFMA R35, R74, UR25, -R29.reuse ;  /* 0x000000194a237c23 */ /* 0x102fe2000800081d */
[----:B---3--:R-:W-:Y:S01]  /*8970*/  @!P6 FMUL R67, R67, R67 ;  /* 0x000000434343e220 */ /* 0x008fe20000400000 */
[----:B------:R1:W2:Y:S03]  /*8980*/  MUFU.EX2 R71, R38 ;  /* 0x0000002600477308 */ /* 0x0002a60000000800 */
[----:B------:R-:W-:Y:S01]  /*8990*/  FSETP.GEU.AND P6, PT, R35, -126, PT ;  /* 0xc2fc00002300780b */ /* 0x000fe20003fce000 */
[----:B------:R-:W-:Y:S01]  /*89a0*/  @!P5 FMUL R33, R33, 0.5 ;  /* 0x3f0000002121d820 */ /* 0x000fe20000400000 */
[----:B----4-:R-:W-:Y:S01]  /*89b0*/  @!P4 FMUL R66, R66, R66 ;  /* 0x000000424242c220 */ /* 0x010fe20000400000 */
[----:B------:R-:W-:Y:S02]  /*89c0*/  FSETP.GEU.AND P4, PT, R42, -126, PT ;  /* 0xc2fc00002a00780b */ /* 0x000fe40003f8e000 */
[----:B------:R3:W4:Y:S01]  /*89d0*/  MUFU.EX2 R70, R31 ;  /* 0x0000001f00467308 */ /* 0x0007220000000800 */
[----:B-1----:R-:W-:Y:S01]  /*89e0*/  FFMA R38, R78, UR25, -R29 ;  /* 0x000000194e267c23 */ /* 0x002fe2000800081d */
[----:B------:R-:W-:Y:S01]  /*89f0*/  FADD R29, R19, R44 ;  /* 0x0000002c131d7221 */ /* 0x000fe20000000000 */
[----:B------:R-:W-:-:S05]  /*8a00*/  F2FP.BF16.F32.PACK_AB R44, R44, R57 ;  /* 0x000000392c2c723e */ /* 0x000fca00000010ff */
[----:B------:R1:W5:Y:S01]  /*8a10*/  MUFU.EX2 R75, R33 ;  /* 0x00000021004b7308 */ /* 0x0003620000000800 */
[----:B------:R-:W-:Y:S01]  /*8a20*/  @!P6 FMUL R35, R35, 0.5 ;  /* 0x3f0000002323e820 */ /* 0x000fe20000400000 */
[----:B--2---:R-:W-:Y:S01]  /*8a30*/  @!P2 FMUL R71, R71, R71 ;  /* 0x000000474747a220 */ /* 0x004fe20000400000 */
[----:B------:R-:W-:Y:S01]  /*8a40*/  FSETP.GEU.AND P2, PT, R30, -126, PT ;  /* 0xc2fc00001e00780b */ /* 0x000fe20003f4e000 */
[----:B------:R-:W-:Y:S01]  /*8a50*/  @!P4 FMUL R42, R42, 0.5 ;  /* 0x3f0000002a2ac820 */ /* 0x000fe20000400000 */
[----:B---3--:R-:W-:Y:S01]  /*8a60*/  FADD R31, R23, R48 ;  /* 0x00000030171f7221 */ /* 0x008fe20000000000 */
[----:B------:R-:W-:Y:S01]  /*8a70*/  FADD R120, R68, R71 ;  /* 0x0000004744787221 */ /* 0x000fe20000000000 */
[----:B------:R-:W-:Y:S01]  /*8a80*/  F2FP.BF16.F32.PACK_AB R48, R48, R65 ;  /* 0x000000413030723e */ /* 0x000fe200000010ff */
[----:B------:R-:W2:Y:S01]  /*8a90*/  MUFU.EX2 R81, R35 ;  /* 0x0000002300517308 */ /* 0x000ea20000000800 */
[----:B----4-:R-:W-:Y:S01]  /*8aa0*/  @!P3 FMUL R70, R70, R70 ;  /* 0x000000464646b220 */ /* 0x010fe20000400000 */
[----:B------:R-:W-:Y:S01]  /*8ab0*/  FSETP.GEU.AND P3, PT, R38, -126, PT ;  /* 0xc2fc00002600780b */ /* 0x000fe20003f6e000 */
[----:B-1----:R-:W-:Y:S01]  /*8ac0*/  FADD R33, R10, R11 ;  /* 0x0000000b0a217221 */ /* 0x002fe20000000000 */
[----:B------:R-:W-:Y:S01]  /*8ad0*/  FADD R11, R28, R57 ;  /* 0x000000391c0b7221 */ /* 0x000fe20000000000 */
[----:B------:R-:W-:Y:S01]  /*8ae0*/  FADD R10, R13, R40 ;  /* 0x000000280d0a7221 */ /* 0x000fe20000000000 */
[----:B------:R-:W-:-:S02]  /*8af0*/  F2FP.BF16.F32.PACK_AB R40, R40, R49 ;  /* 0x000000312828723e */ /* 0x000fc400000010ff */
[----:B------:R-:W-:Y:S01]  /*8b00*/  @!P2 FMUL R30, R30, 0.5 ;  /* 0x3f0000001e1ea820 */ /* 0x000fe20000400000 */
[----:B-----5:R-:W-:Y:S01]  /*8b10*/  @!P5 FMUL R75, R75, R75 ;  /* 0x0000004b4b4bd220 */ /* 0x020fe20000400000 */
[----:B------:R-:W-:Y:S01]  /*8b20*/  FSETP.GEU.AND P5, PT, R82, -126, PT ;  /* 0xc2fc00005200780b */ /* 0x000fe20003fae000 */
[----:B------:R-:W1:Y:S01]  /*8b30*/  MUFU.EX2 R74, R42 ;  /* 0x0000002a004a7308 */ /* 0x000e620000000800 */
[----:B------:R-:W-:Y:S01]  /*8b40*/  FADD R31, R10, R31 ;  /* 0x0000001f0a1f7221 */ /* 0x000fe20000000000 */
[----:B------:R-:W-:Y:S01]  /*8b50*/  FADD R10, R26, R53 ;  /* 0x000000351a0a7221 */ /* 0x000fe20000000000 */
[----:B------:R-:W-:Y:S01]  /*8b60*/  F2FP.BF16.F32.PACK_AB R26, R17, R26 ;  /* 0x0000001a111a723e */ /* 0x000fe200000010ff */
[----:B------:R-:W-:Y:S01]  /*8b70*/  @!P3 FMUL R38, R38, 0.5 ;  /* 0x3f0000002626b820 */ /* 0x000fe20000400000 */
[----:B------:R-:W-:Y:S01]  /*8b80*/  F2FP.BF16.F32.PACK_AB R28, R19, R28 ;  /* 0x0000001c131c723e */ /* 0x000fe200000010ff */
[----:B--2---:R-:W-:Y:S01]  /*8b90*/  @!P6 FMUL R81, R81, R81 ;  /* 0x000000515151e220 */ /* 0x004fe20000400000 */
[----:B------:R-:W-:Y:S01]  /*8ba0*/  FSETP.GEU.AND P6, PT, R80, -126, PT ;  /* 0xc2fc00005000780b */ /* 0x000fe20003fce000 */
[----:B------:R2:W3:Y:S02]  /*8bb0*/  MUFU.EX2 R78, R30 ;  /* 0x0000001e004e7308 */ /* 0x0004e40000000800 */
[----:B------:R-:W-:-:S02]  /*8bc0*/  FADD R122, R76, R81 ;  /* 0x000000514c7a7221 */ /* 0x000fc40000000000 */
[----:B------:R-:W-:-:S04]  /*8bd0*/  @!P5 FMUL R82, R82, 0.5 ;  /* 0x3f0000005252d820 */ /* 0x000fc80000400000 */
[----:B------:R4:W5:Y:S01]  /*8be0*/  MUFU.EX2 R79, R38 ;  /* 0x00000026004f7308 */ /* 0x0009620000000800 */
[----:B--2---:R-:W-:Y:S01]  /*8bf0*/  FADD R30, R36, R73 ;  /* 0x00000049241e7221 */ /* 0x004fe20000000000 */
[----:B-1----:R-:W-:Y:S01]  /*8c00*/  @!P4 FMUL R74, R74, R74 ;  /* 0x0000004a4a4ac220 */ /* 0x002fe20000400000 */
[----:B------:R-:W-:Y:S01]  /*8c10*/  FSETP.GEU.AND P4, PT, R84, -126, PT ;  /* 0xc2fc00005400780b */ /* 0x000fe20003f8e000 */
[----:B------:R-:W-:Y:S01]  /*8c20*/  @!P6 FMUL R80, R80, 0.5 ;  /* 0x3f0000005050e820 */ /* 0x000fe20000400000 */
[----:B------:R-:W-:Y:S01]  /*8c30*/  FADD R42, R11, R30 ;  /* 0x0000001e0b2a7221 */ /* 0x000fe20000000000 */
[----:B------:R-:W-:Y:S01]  /*8c40*/  FADD R11, R12, R61 ;  /* 0x0000003d0c0b7221 */ /* 0x000fe20000000000 */
[----:B------:R-:W-:Y:S01]  /*8c50*/  FADD R30, R16, R77 ;  /* 0x0000004d101e7221 */ /* 0x000fe20000000000 */
[----:B------:R-:W1:Y:S01]  /*8c60*/  MUFU.EX2 R83, R82 ;  /* 0x0000005200537308 */ /* 0x000e620000000800 */
[----:B---3--:R-:W-:Y:S01]  /*8c70*/  @!P2 FMUL R78, R78, R78 ;  /* 0x0000004e4e4ea220 */ /* 0x008fe20000400000 */
[----:B------:R-:W-:Y:S01]  /*8c80*/  FSETP.GEU.AND P2, PT, R64, -126, PT ;  /* 0xc2fc00004000780b */ /* 0x000fe20003f4e000 */
[----:B----4-:R-:W-:Y:S01]  /*8c90*/  FADD R38, R41, R52 ;  /* 0x0000003429267221 */ /* 0x010fe20000000000 */
[----:B------:R-:W-:Y:S01]  /*8ca0*/  FADD R46, R11, R30 ;  /* 0x0000001e0b2e7221 */ /* 0x000fe20000000000 */
[----:B------:R-:W-:Y:S01]  /*8cb0*/  FADD R11, R21, R20 ;  /* 0x00000014150b7221 */ /* 0x000fe20000000000 */
[----:B------:R-:W-:Y:S01]  /*8cc0*/  FADD R30, R45, R56 ;  /* 0x000000382d1e7221 */ /* 0x000fe20000000000 */
[----:B------:R-:W-:Y:S01]  /*8cd0*/  FADD R38, R29, R38 ;  /* 0x000000261d267221 */ /* 0x000fe20000000000 */
[----:B------:R-:W2:Y:S01]  /*8ce0*/  MUFU.EX2 R80, R80 ;  /* 0x0000005000507308 */ /* 0x000ea20000000800 */
[----:B-----5:R-:W-:Y:S01]  /*8cf0*/  @!P3 FMUL R79, R79, R79 ;  /* 0x0000004f4f4fb220 */ /* 0x020fe20000400000 */
[----:B------:R-:W-:Y:S01]  /*8d00*/  FSETP.GEU.AND P3, PT, R86, -126, PT ;  /* 0xc2fc00005600780b */ /* 0x000fe20003f6e000 */
[----:B------:R-:W-:Y:S01]  /*8d10*/  FADD R29, R14, R69 ;  /* 0x000000450e1d7221 */ /* 0x000fe20000000000 */
[----:B------:R-:W-:Y:S01]  /*8d20*/  FADD R11, R11, R30 ;  /* 0x0000001e0b0b7221 */ /* 0x000fe20000000000 */
[----:B------:R-:W-:Y:S01]  /*8d30*/  FADD R30, R60, R63 ;  /* 0x0000003f3c1e7221 */ /* 0x000fe20000000000 */
        /* <DEDUP_REMOVED lines=11> */
[----:B--2---:R-:W-:Y:S01]  /*8df0*/  @!P6 FMUL R80, R80, R80 ;  /* 0x000000505050e220 */ /* 0x004fe20000400000 */
[----:B------:R-:W-:Y:S01]  /*8e00*/  FSETP.GEU.AND P6, PT, R15, -126, PT ;  /* 0xc2fc00000f00780b */ /* 0x000fe20003fce000 */
[----:B------:R-:W-:Y:S01]  /*8e10*/  FADD R29, R25, R62 ;  /* 0x0000003e191d7221 */ /* 0x000fe20000000000 */
[----:B------:R-:W-:Y:S01]  /*8e20*/  FADD R125, R120, R123 ;  /* 0x0000007b787d7221 */ /* 0x000fe20000000000 */
[----:B------:R2:W3:Y:S01]  /*8e30*/  MUFU.EX2 R85, R86 ;  /* 0x0000005600557308 */ /* 0x0004e20000000800 */
[----:B------:R-:W-:Y:S01]  /*8e40*/  @!P4 FMUL R84, R84, 0.5 ;  /* 0x3f0000005454c820 */ /* 0x000fe20000400000 */
[----:B------:R-:W-:Y:S01]  /*8e50*/  @!P5 FMUL R87, R87, 0.5 ;  /* 0x3f0000005757d820 */ /* 0x000fe20000400000 */
[----:B------:R-:W-:Y:S01]  /*8e60*/  FADD R122, R29, R122 ;  /* 0x0000007a1d7a7221 */ /* 0x000fe20000000000 */
[----:B------:R-:W-:Y:S01]  /*8e70*/  FADD R123, R30, R121 ;  /* 0x000000791e7b7221 */ /* 0x000fe20000000000 */
[----:B------:R-:W-:Y:S01]  /*8e80*/  FADD R30, R39, R70 ;  /* 0x00000046271e7221 */ /* 0x000fe20000000000 */
[----:B------:R-:W-:Y:S01]  /*8e90*/  FADD R121, R55, R80 ;  /* 0x0000005037797221 */ /* 0x000fe20000000000 */
[----:B------:R-:W-:Y:S01]  /*8ea0*/  FADD R29, R27, R66 ;  /* 0x000000421b1d7221 */ /* 0x000fe20000000000 */
[----:B------:R4:W5:Y:S01]  /*8eb0*/  MUFU.EX2 R82, R87 ;  /* 0x0000005700527308 */ /* 0x0009620000000800 */
[----:B--2---:R-:W-:Y:S01]  /*8ec0*/  FADD R86, R50, R79 ;  /* 0x0000004f32567221 */ /* 0x004fe20000000000 */
[----:B------:R-:W-:Y:S01]  /*8ed0*/  @!P6 FMUL R15, R15, 0.5 ;  /* 0x3f0000000f0fe820 */ /* 0x000fe20000400000 */
[----:B-1----:R-:W-:Y:S01]  /*8ee0*/  @!P2 FMUL R64, R64, R64 ;  /* 0x000000404040a220 */ /* 0x002fe20000400000 */
[----:B------:R-:W-:Y:S01]  /*8ef0*/  FADD R126, R30, R121 ;  /* 0x000000791e7e7221 */ /* 0x000fe20000000000 */
[----:B------:R-:W-:Y:S01]  /*8f00*/  FADD R124, R29, R86 ;  /* 0x000000561d7c7221 */ /* 0x000fe20000000000 */
[----:B------:R-:W-:Y:S01]  /*8f10*/  FADD R30, R72, R75 ;  /* 0x0000004b481e7221 */ /* 0x000fe20000000000 */
[----:B------:R-:W-:Y:S01]  /*8f20*/  FADD R29, R34, R67 ;  /* 0x00000043221d7221 */ /* 0x000fe20000000000 */
[----:B------:R-:W1:Y:S01]  /*8f30*/  MUFU.EX2 R15, R15 ;  /* 0x0000000f000f7308 */ /* 0x000e620000000800 */
[----:B---3--:R-:W-:Y:S01]  /*8f40*/  @!P3 FMUL R85, R85, R85 ;  /* 0x000000555555b220 */ /* 0x008fe20000400000 */
[----:B------:R-:W-:Y:S01]  /*8f50*/  FADD R120, R51, R64 ;  /* 0x0000004033787221 */ /* 0x000fe20000000000 */
[----:B------:R-:W-:Y:S01]  /*8f60*/  FADD R86, R43, R74 ;  /* 0x0000004a2b567221 */ /* 0x000fe20000000000 */
[----:B------:R-:W-:Y:S01]  /*8f70*/  FADD R33, R33, R42 ;  /* 0x0000002a21217221 */ /* 0x000fe20000000000 */
[----:B----4-:R-:W-:Y:S01]  /*8f80*/  FADD R87, R58, R85 ;  /* 0x000000553a577221 */ /* 0x010fe20000000000 */
[----:B------:R-:W-:Y:S01]  /*8f90*/  FADD R31, R31, R38 ;  /* 0x000000261f1f7221 */ /* 0x000fe20000000000 */
[----:B------:R-:W-:Y:S01]  /*8fa0*/  FADD R46, R35, R46 ;  /* 0x0000002e232e7221 */ /* 0x000fe20000000000 */
[----:B------:R-:W2:Y:S01]  /*8fb0*/  MUFU.EX2 R84, R84 ;  /* 0x0000005400547308 */ /* 0x000ea20000000800 */
[----:B-----5:R-:W-:Y:S01]  /*8fc0*/  @!P5 FMUL R82, R82, R82 ;  /* 0x000000525252d220 */ /* 0x020fe20000400000 */
        /* <DEDUP_REMOVED lines=12> */
[----:B-1----:R-:W-:Y:S01]  /*9090*/  @!P6 FMUL R15, R15, R15 ;  /* 0x0000000f0f0fe220 */ /* 0x002fe20000400000 */
[----:B------:R-:W-:Y:S01]  /*90a0*/  FADD R87, R122, R87 ;  /* 0x000000577a577221 */ /* 0x000fe20000000000 */
[----:B------:R-:W-:Y:S01]  /*90b0*/  F2FP.BF16.F32.PACK_AB R27, R34, R27 ;  /* 0x0000001b221b723e */ /* 0x000fe200000010ff */
[----:B------:R-:W-:Y:S01]  /*90c0*/  FADD R86, R123, R86 ;  /* 0x000000567b567221 */ /* 0x000fe20000000000 */
[----:B------:R-:W-:Y:S01]  /*90d0*/  FFMA R4, R15, R4, R10 ;  /* 0x000000040f047223 */ /* 0x000fe2000000000a */
[----:B------:R-:W-:Y:S01]  /*90e0*/  SHF.L.U32 R10, R9, 0x1f, RZ ;  /* 0x0000001f090a7819 */ /* 0x000fe200000006ff */
[----:B--2---:R-:W-:Y:S01]  /*90f0*/  @!P4 FMUL R84, R84, R84 ;  /* 0x000000545454c220 */ /* 0x004fe20000400000 */
[----:B------:R-:W-:Y:S01]  /*9100*/  FADD R87, R87, R86 ;  /* 0x0000005657577221 */ /* 0x000fe20000000000 */
[----:B------:R-:W-:Y:S01]  /*9110*/  F2FP.BF16.F32.PACK_AB R34, R37, R14 ;  /* 0x0000000e2522723e */ /* 0x000fe200000010ff */
[----:B------:R1:W2:Y:S01]  /*9120*/  SYNCS.PHASECHK.TRANS64.TRYWAIT P2, [UR6+0x18000], R10 ;  /* 0x0180000aff0075a7 */ /* 0x0002a20008040146 */
[----:B------:R-:W-:Y:S01]  /*9130*/  F2FP.BF16.F32.PACK_AB R29, R39, R68 ;  /* 0x00000044271d723e */ /* 0x000fe200000010ff */
[----:B------:R-:W-:Y:S01]  /*9140*/  FFMA R3, R84, R3, R87 ;  /* 0x0000000354037223 */ /* 0x000fe20000000057 */
[----:B------:R-:W-:Y:S01]  /*9150*/  F2FP.BF16.F32.PACK_AB R31, R43, R72 ;  /* 0x000000482b1f723e */ /* 0x000fe200000010ff */
[-C--:B------:R-:W-:Y:S01]  /*9160*/  FMUL R88, R88, R15.reuse ;  /* 0x0000000f58587220 */ /* 0x080fe20000400000 */
        /* <DEDUP_REMOVED lines=49> */
[----:B------:R-:W-:Y:S02]  /*9480*/  F2FP.BF16.F32.PACK_AB R53, R80, R83 ;  /* 0x000000535035723e */ /* 0x000fe400000010ff */
[----:B------:R-:W-:Y:S01]  /*9490*/  F2FP.BF16.F32.PACK_AB R54, R56, R77 ;  /* 0x0000004d3836723e */ /* 0x000fe200000010ff */
[----:B-12---:R-:W-:Y:S06]  /*94a0*/  @!P0 BRA `(.L_x_39) ;  /* 0x0000000000048947 */ /* 0x006fec0003800000 */
[----:B------:R-:W-:Y:S01]  /*94b0*/  BPT.TRAP 0x1 ;  /* 0x000000040000795c */ /* 0x000fe20000300000 */
.L_x_39:
[----:B------:R-:W-:Y:S05]  /*94c0*/  @P2 BRA `(.L_x_40) ;  /* 0x0000000000082947 */ /* 0x000fea0003800000 */
[----:B------:R-:W1:Y:S02]  /*94d0*/  SYNCS.PHASECHK.TRANS64.TRYWAIT P2, [UR6+0x18000], R10 ;  /* 0x0180000aff0075a7 */ /* 0x000e640008040146 */
[----:B-1----:R-:W-:Y:S05]  /*94e0*/  @!P2 BRA `(.L_x_41) ;  /* 0x0000002800f4a947 */ /* 0x002fea0003800000 */
.L_x_40:
        /* <DEDUP_REMOVED lines=43> */
.L_x_42:
[----:B------:R-:W-:-:S04]  /*97a0*/  ULEA UR6, UR21, UR36, 0x3 ;  /* 0x0000002415067291 */ /* 0x000fc8000f8e183f */
[----:B------:R-:W-:-:S04]  /*97b0*/  UIADD3 UR6, UR6, 0x18028, URZ ;  /* 0x0001802806067890 */ /* 0x000fc8000fffe03f */
[----:B------:R-:W-:-:S09]  /*97c0*/  UPRMT UR6, URZ, 0x654, UR6 ;  /* 0x000006543f067896 */ /* 0x000fd20008000006 */
[----:B------:R-:W-:Y:S01]  /*97d0*/  SYNCS.ARRIVE.TRANS64.RED.A1T0 RZ, [UR6], RZ ;  /* 0x000000ffffff79a7 */ /* 0x000fe20008100406 */
[----:B------:R-:W-:Y:S05]  /*97e0*/  @P1 BRA `(.L_x_43) ;  /* 0x0000000000041947 */ /* 0x000fea0003800000 */
[----:B------:R-:W-:Y:S01]  /*97f0*/  BPT.TRAP 0x1 ;  /* 0x000000040000795c */ /* 0x000fe20000300000 */
.L_x_43:
[----:B------:R-:W-:-:S04]  /*9800*/  UIADD3 UR21, UR21, 0x1, URZ ;  /* 0x0000000115157890 */ /* 0x000fc8000fffe03f */
[----:B------:R-:W-:-:S04]  /*9810*/  UISETP.NE.AND UP0, UPT, UR21, 0x5, UPT ;  /* 0x000000051500788c */ /* 0x000fc8000bf05270 */
[----:B------:R-:W-:Y:S01]  /*9820*/  USEL UR21, UR21, URZ, UP0 ;  /* 0x0000003f15157287 */ /* 0x000fe20008000000 */
[----:B------:R-:W-:Y:S11]  /*9830*/  @!P0 BRA `(.L_x_44) ;  /* 0x0000000000048947 */ /* 0x000ff60003800000 */
[----:B------:R-:W-:Y:S01]  /*9840*/  BPT.TRAP 0x1 ;  /* 0x000000040000795c */ /* 0x000fe20000300000 */
.L_x_44:
[----:B------:R-:W-:-:S04]  /*9850*/  ULEA UR6, UR21, UR36, 0x3 ;  /* 0x0000002415067291 */ /* 0x000fc8000f8e183f */
[----:B------:R-:W-:-:S04]  /*9860*/  UIADD3 UR6, UR6, 0x18028, URZ ;  /* 0x0001802806067890 */ /* 0x000fc8000fffe03f */
[----:B------:R-:W-:-:S09]  /*9870*/  UPRMT UR6, URZ, 0x654, UR6 ;  /* 0x000006543f067896 */ /* 0x000fd20008000006 */
[----:B------:R-:W-:Y:S01]  /*9880*/  SYNCS.ARRIVE.TRANS64.RED.A1T0 RZ, [UR6], RZ ;  /* 0x000000ffffff79a7 */ /* 0x000fe20008100406 */
[----:B------:R-:W-:Y:S05]  /*9890*/  @P1 BRA `(.L_x_45) ;  /* 0x0000000000041947 */ /* 0x000fea0003800000 */
[----:B------:R-:W-:Y:S01]  /*98a0*/  BPT.TRAP 0x1 ;  /* 0x000000040000795c */ /* 0x000fe20000300000 */
.L_x_45:
[----:B------:R-:W-:Y:S01]  /*98b0*/  UIADD3 UR24, UR24, 0x1, URZ ;  /* 0x0000000118187890 */ /* 0x000fe2000fffe03f */
[C---:B------:R-:W-:Y:S01]  /*98c0*/  ISETP.GT.AND P2, PT, R8.reuse, 0x1, PT ;  /* 0x000000010800780c */ /* 0x040fe20003f44270 */
[----:B------:R-:W-:Y:S01]  /*98d0*/  UIADD3 UR21, UR21, 0x1, URZ ;  /* 0x0000000115157890 */ /* 0x000fe2000fffe03f */
[----:B------:R-:W-:Y:S01]  /*98e0*/  IADD3 R8, R8, -0x1, RZ ;  /* 0xffffffff08087810 */ /* 0x000fe20007ffe0ff */
[----:B------:R-:W-:Y:S01]  /*98f0*/  UISETP.NE.AND UP1, UPT, UR24, 0x5, UPT ;  /* 0x000000051800788c */ /* 0x000fe2000bf25270 */
[----:B------:R-:W-:Y:S01]  /*9900*/  VIADD R7, R7, 0x80 ;  /* 0x0000008007077836 */ /* 0x000fe20000000000 */
[----:B------:R-:W-:Y:S01]  /*9910*/  UISETP.NE.AND UP0, UPT, UR21, 0x5, UPT ;  /* 0x000000051500788c */ /* 0x000fe2000bf05270 */
[----:B-1----:R-:W-:Y:S01]  /*9920*/  MOV R10, R5 ;  /* 0x00000005000a7202 */ /* 0x002fe20000000f00 */
[----:B------:R-:W-:Y:S01]  /*9930*/  USEL UR6, URZ, 0x1, UP1 ;  /* 0x000000013f067887 */ /* 0x000fe20008800000 */
[----:B------:R-:W-:Y:S01]  /*9940*/  IMAD.MOV.U32 R11, RZ, RZ, R6 ;  /* 0x000000ffff0b7224 */ /* 0x000fe200078e0006 */
[----:B------:R-:W-:-:S02]  /*9950*/  USEL UR21, UR21, URZ, UP0 ;  /* 0x0000003f15157287 */ /* 0x000fc40008000000 */
[----:B------:R-:W-:Y:S02]  /*9960*/  USEL UR24, UR24, URZ, UP1 ;  /* 0x0000003f18187287 */ /* 0x000fe40008800000 */
[----:B------:R-:W-:Y:S01]  /*9970*/  LOP3.LUT R9, R9, UR6, RZ, 0x3c, !PT ;  /* 0x0000000609097c12 */ /* 0x000fe2000f8e3cff */
[----:B------:R-:W-:Y:S09]  /*9980*/  @P2 BRA `(.L_x_46) ;  /* 0xffffffcc00542947 */ /* 0x000ff2000383ffff */
.L_x_35:
[----:B------:R-:W1:Y:S01]  /*9990*/  SHFL.BFLY PT, R7, R4, 0x1, 0x1f ;  /* 0x0c201f0004077f89 */ /* 0x000e6200000e0000 */
[----:B------:R-:W-:Y:S01]  /*99a0*/  BSSY B0, `(.L_x_47) ;  /* 0x0000024000007945 */ /* 0x000fe20003800000 */
[----:B------:R-:W-:Y:S01]  /*99b0*/  MOV R9, 0x7f800000 ;  /* 0x7f80000000097802 */ /* 0x000fe20000000f00 */
[----:B------:R-:W-:Y:S01]  /*99c0*/  IMAD.MOV.U32 R10, RZ, RZ, 0x3f800000 ;  /* 0x3f800000ff0a7424 */ /* 0x000fe200078e00ff */
[----:B------:R-:W2:Y:S01]  /*99d0*/  SHFL.BFLY PT, R0, R3, 0x1, 0x1f ;  /* 0x0c201f0003007f89 */ /* 0x000ea200000e0000 */
[----:B------:R-:W-:Y:S02]  /*99e0*/  IMAD.MOV.U32 R11, RZ, RZ, 0x7f800000 ;  /* 0x7f800000ff0b7424 */ /* 0x000fe400078e00ff */
[----:B-1----:R-:W-:Y:S01]  /*99f0*/  FADD R7, R7, R4 ;  /* 0x0000000407077221 */ /* 0x002fe20000000000 */
[----:B--2---:R-:W-:-:S04]  /*9a00*/  FADD R16, R0, R3 ;  /* 0x0000000300107221 */ /* 0x004fc80000000000 */
[----:B------:R-:W1:Y:S01]  /*9a10*/  SHFL.BFLY PT, R2, R7, 0x2, 0x1f ;  /* 0x0c401f0007027f89 */ /* 0x000e6200000e0000 */
[----:B------:R-:W-:-:S03]  /*9a20*/  MOV R0, 0x3f800000 ;  /* 0x3f80000000007802 */ /* 0x000fc60000000f00 */
[----:B------:R-:W2:Y:S01]  /*9a30*/  SHFL.BFLY PT, R17, R16, 0x2, 0x1f ;  /* 0x0c401f0010117f89 */ /* 0x000ea200000e0000 */
[C---:B-1----:R-:W-:Y:S01]  /*9a40*/  FSETP.NE.AND P0, PT, R7.reuse, -R2, PT ;  /* 0x800000020700720b */ /* 0x042fe20003f05000 */
[----:B------:R-:W-:Y:S01]  /*9a50*/  FADD R2, R7, R2 ;  /* 0x0000000207027221 */ /* 0x000fe20000000000 */
[----:B--2---:R-:W-:-:S11]  /*9a60*/  FADD R8, R16, R17 ;  /* 0x0000001110087221 */ /* 0x004fd60000000000 */
[----:B------:R-:W-:Y:S05]  /*9a70*/  @!P0 BRA `(.L_x_48) ;  /* 0x0000000000588947 */ /* 0x000fea0003800000 */
[----:B------:R-:W-:Y:S01]  /*9a80*/  MOV R4, R2 ;  /* 0x0000000200047202 */ /* 0x000fe20000000f00 */
[----:B------:R-:W-:Y:S04]  /*9a90*/  BSSY B1, `(.L_x_49) ;  /* 0x000000d000017945 */ /* 0x000fe80003800000 */
[----:B------:R-:W-:-:S05]  /*9aa0*/  VIADD R0, R4, 0x1800000 ;  /* 0x0180000004007836 */ /* 0x000fca0000000000 */
[----:B------:R-:W-:-:S04]  /*9ab0*/  LOP3.LUT R0, R0, 0x7f800000, RZ, 0xc0, !PT ;  /* 0x7f80000000007812 */ /* 0x000fc800078ec0ff */
[----:B------:R-:W-:-:S13]  /*9ac0*/  ISETP.GT.U32.AND P0, PT, R0, 0x1ffffff, PT ;  /* 0x01ffffff0000780c */ /* 0x000fda0003f04070 */
[----:B------:R-:W-:Y:S05]  /*9ad0*/  @P0 BRA `(.L_x_50) ;  /* 0x0000000000100947 */ /* 0x000fea0003800000 */
[----:B------:R-:W-:Y:S02]  /*9ae0*/  MOV R2, R4 ;  /* 0x0000000400027202 */ /* 0x000fe40000000f00 */
[----:B------:R-:W-:-:S07]  /*9af0*/  MOV R15, 0x9b10 ;  /* 0x00009b10000f7802 */ /* 0x000fce0000000f00 */
[----:B------:R-:W-:Y:S05]  /*9b00*/  CALL.REL.NOINC `($__internal_0_$__cuda_sm20_rcp_rn_f32_slowpath) ;  /* 0x0000002800147944 */ /* 0x000fea0003c00000 */
[----:B------:R-:W-:Y:S05]  /*9b10*/  BRA `(.L_x_51) ;  /* 0x0000000000107947 */ /* 0x000fea0003800000 */
.L_x_50:
[----:B------:R-:W1:Y:S02]  /*9b20*/  MUFU.RCP R3, R4 ;  /* 0x0000000400037308 */ /* 0x000e640000001000 */
[----:B-1----:R-:W-:-:S04]  /*9b30*/  FFMA R0, R4, R3, -1 ;  /* 0xbf80000004007423 */ /* 0x002fc80000000003 */
[----:B------:R-:W-:-:S04]  /*9b40*/  FADD.FTZ R0, -R0, -RZ ;  /* 0x800000ff00007221 */ /* 0x000fc80000010100 */
[----:B------:R-:W-:-:S07]  /*9b50*/  FFMA R0, R3, R0, R3 ;  /* 0x0000000003007223 */ /* 0x000fce0000000003 */
.L_x_51:
[----:B------:R-:W-:Y:S05]  /*9b60*/  BSYNC B1 ;  /* 0x0000000000017941 */ /* 0x000fea0003800000 */
.L_x_49:
[----:B------:R-:W-:Y:S01]  /*9b70*/  FSETP.GEU.AND P0, PT, |R4|, 1.175494350822287508e-38, PT ;  /* 0x008000000400780b */ /* 0x000fe20003f0e200 */
[----:B------:R-:W-:-:S12]  /*9b80*/  ULDC UR4, c[0x0][0x600] ;  /* 0x0001800000047ab9 */ /* 0x000fd80000000800 */
[----:B------:R-:W-:-:S04]  /*9b90*/  @!P0 FMUL R4, R4, 16777216 ;  /* 0x4b80000004048820 */ /* 0x000fc80000400000 */
[----:B------:R-:W1:Y:S02]  /*9ba0*/  MUFU.LG2 R2, R4 ;  /* 0x0000000400027308 */ /* 0x000e640000000c00 */
[----:B-1----:R-:W-:-:S04]  /*9bb0*/  @!P0 FADD R2, R2, -24 ;  /* 0xc1c0000002028421 */ /* 0x002fc80000000000 */
[----:B------:R-:W-:-:S04]  /*9bc0*/  FMUL R2, R2, 0.69314718246459960938 ;  /* 0x3f31721802027820 */ /* 0x000fc80000400000 */
[----:B------:R-:W-:-:S07]  /*9bd0*/  FFMA R11, R5, UR4, R2 ;  /* 0x00000004050b7c23 */ /* 0x000fce0008000002 */
.L_x_48:
[----:B------:R-:W-:Y:S05]  /*9be0*/  BSYNC B0 ;  /* 0x0000000000007941 */ /* 0x000fea0003800000 */
.L_x_47:
[----:B------:R-:W-:Y:S01]  /*9bf0*/  FSETP.NE.AND P0, PT, R16, -R17, PT ;  /* 0x800000111000720b */ /* 0x000fe20003f05000 */
[----:B------:R-:W-:Y:S01]  /*9c00*/  ULDC UR4, c[0x0][0x608] ;  /* 0x0001820000047ab9 */ /* 0x000fe20000000800 */
[----:B------:R-:W-:Y:S01]  /*9c10*/  BSSY B0, `(.L_x_52) ;  /* 0x0000029000007945 */ /* 0x000fe20003800000 */
[----:B------:R-:W-:-:S04]  /*9c20*/  FMUL R0, R0, UR4 ;  /* 0x0000000400007c20 */ /* 0x000fc80008400000 */
        /* <DEDUP_REMOVED lines=16> */
[----:B------:R-:W-:Y:S06]  /*9d30*/  @!P0 BRA `(.L_x_53) ;  /* 0x0000000000588947 */ /* 0x000fec0003800000 */
[----:B------:R-:W-:Y:S01]  /*9d40*/  VIADD R0, R8, 0x1800000 ;  /* 0x0180000008007836 */ /* 0x000fe20000000000 */
[----:B------:R-:W-:Y:S04]  /*9d50*/  BSSY B1, `(.L_x_54) ;  /* 0x000000d000017945 */ /* 0x000fe80003800000 */
[----:B------:R-:W-:-:S04]  /*9d60*/  LOP3.LUT R0, R0, 0x7f800000, RZ, 0xc0, !PT ;  /* 0x7f80000000007812 */ /* 0x000fc800078ec0ff */
[----:B------:R-:W-:-:S13]  /*9d70*/  ISETP.GT.U32.AND P0, PT, R0, 0x1ffffff, PT ;  /* 0x01ffffff0000780c */ /* 0x000fda0003f04070 */
[----:B------:R-:W-:Y:S05]  /*9d80*/  @P0 BRA `(.L_x_55) ;  /* 0x0000000000140947 */ /* 0x000fea0003800000 */
[----:B------:R-:W-:Y:S02]  /*9d90*/  MOV R2, R8 ;  /* 0x0000000800027202 */ /* 0x000fe40000000f00 */
[----:B------:R-:W-:-:S07]  /*9da0*/  MOV R15, 0x9dc0 ;  /* 0x00009dc0000f7802 */ /* 0x000fce0000000f00 */
[----:B------:R-:W-:Y:S05]  /*9db0*/  CALL.REL.NOINC `($__internal_0_$__cuda_sm20_rcp_rn_f32_slowpath) ;  /* 0x0000002400687944 */ /* 0x000fea0003c00000 */
[----:B------:R-:W-:Y:S01]  /*9dc0*/  IMAD.MOV.U32 R10, RZ, RZ, R0 ;  /* 0x000000ffff0a7224 */ /* 0x000fe200078e0000 */
[----:B------:R-:W-:Y:S06]  /*9dd0*/  BRA `(.L_x_56) ;  /* 0x0000000000107947 */ /* 0x000fec0003800000 */
.L_x_55:
[----:B------:R-:W1:Y:S02]  /*9de0*/  MUFU.RCP R3, R8 ;  /* 0x0000000800037308 */ /* 0x000e640000001000 */
[----:B-1----:R-:W-:-:S04]  /*9df0*/  FFMA R0, R8, R3, -1 ;  /* 0xbf80000008007423 */ /* 0x002fc80000000003 */
[----:B------:R-:W-:-:S04]  /*9e00*/  FADD.FTZ R0, -R0, -RZ ;  /* 0x800000ff00007221 */ /* 0x000fc80000010100 */
[----:B------:R-:W-:-:S07]  /*9e10*/  FFMA R10, R3, R0, R3 ;  /* 0x00000000030a7223 */ /* 0x000fce0000000003 */
.L_x_56:
[----:B------:R-:W-:Y:S05]  /*9e20*/  BSYNC B1 ;  /* 0x0000000000017941 */ /* 0x000fea0003800000 */
.L_x_54:
[----:B------:R-:W-:Y:S01]  /*9e30*/  FSETP.GEU.AND P0, PT, |R8|, 1.175494350822287508e-38, PT ;  /* 0x008000000800780b */ /* 0x000fe20003f0e200 */
[----:B------:R-:W-:-:S12]  /*9e40*/  ULDC UR4, c[0x0][0x600] ;  /* 0x0001800000047ab9 */ /* 0x000fd80000000800 */
[----:B------:R-:W-:-:S04]  /*9e50*/  @!P0 FMUL R8, R8, 16777216 ;  /* 0x4b80000008088820 */ /* 0x000fc80000400000 */
[----:B------:R-:W1:Y:S02]  /*9e60*/  MUFU.LG2 R0, R8 ;  /* 0x0000000800007308 */ /* 0x000e640000000c00 */
[----:B-1----:R-:W-:-:S04]  /*9e70*/  @!P0 FADD R0, R0, -24 ;  /* 0xc1c0000000008421 */ /* 0x002fc80000000000 */
[----:B------:R-:W-:-:S04]  /*9e80*/  FMUL R9, R0, 0.69314718246459960938 ;  /* 0x3f31721800097820 */ /* 0x000fc80000400000 */
[----:B------:R-:W-:-:S07]  /*9e90*/  FFMA R9, R6, UR4, R9 ;  /* 0x0000000406097c23 */ /* 0x000fce0008000009 */
.L_x_53:
[----:B------:R-:W-:Y:S05]  /*9ea0*/  BSYNC B0 ;  /* 0x0000000000007941 */ /* 0x000fea0003800000 */
.L_x_52:
[----:B------:R-:W-:Y:S01]  /*9eb0*/  UISETP.NE.AND UP0, UPT, UR38, 0x1, UPT ;  /* 0x000000012600788c */ /* 0x000fe2000bf05270 */
[----:B------:R-:W1:Y:S03]  /*9ec0*/  S2R R2, SR_TID.X ;  /* 0x0000000000027919 */ /* 0x000e660000002100 */
[----:B------:R-:W-:-:S06]  /*9ed0*/  USEL UR4, URZ, 0x1, UP0 ;  /* 0x000000013f047887 */ /* 0x000fcc0008000000 */
[----:B------:R-:W-:Y:S01]  /*9ee0*/  MOV R0, UR4 ;  /* 0x0000000400007c02 */ /* 0x000fe20008000f00 */
[----:B------:R-:W-:Y:S02]  /*9ef0*/  ULDC UR4, c[0x0][0x608] ;  /* 0x0001820000047ab9 */ /* 0x000fe40000000800 */
[----:B------:R-:W-:Y:S01]  /*9f00*/  FMUL R10, R10, UR4 ;  /* 0x000000040a0a7c20 */ /* 0x000fe20008400000 */
[----:B------:R-:W-:-:S04]  /*9f10*/  SHF.L.U32 R0, R0, 0x1f, RZ ;  /* 0x0000001f00007819 */ /* 0x000fc800000006ff */
[----:B------:R-:W2:Y:S01]  /*9f20*/  SYNCS.PHASECHK.TRANS64.TRYWAIT P0, [UR23+0x8], R0 ;  /* 0x00000800ff0075a7 */ /* 0x000ea20008000157 */
[C---:B-1----:R-:W-:Y:S02]  /*9f30*/  LOP3.LUT P1, RZ, R2.reuse, 0x3, RZ, 0xc0, !PT ;  /* 0x0000000302ff7812 */ /* 0x042fe4000782c0ff */
[----:B------:R-:W-:Y:S01]  /*9f40*/  LOP3.LUT R16, R2, 0x7f, RZ, 0xc0, !PT ;  /* 0x0000007f02107812 */ /* 0x000fe200078ec0ff */
[----:B--2---:R-:W-:Y:S10]  /*9f50*/  @!P0 BRA `(.L_x_57) ;  /* 0x0000002000708947 */ /* 0x004ff40003800000 */
.L_x_107:
[----:B------:R-:W-:Y:S01]  /*9f60*/  ULDC.64 UR10, c[0x0][0x208] ;  /* 0x00008200000a7ab9 */ /* 0x000fe20000000a00 */
[----:B------:R-:W-:Y:S01]  /*9f70*/  BSSY B0, `(.L_x_58) ;  /* 0x0000019000007945 */ /* 0x000fe20003800000 */
[----:B------:R-:W-:-:S03]  /*9f80*/  SHF.R.U32.HI R17, RZ, 0x5, R16 ;  /* 0x00000005ff117819 */ /* 0x000fc60000011610 */
[----:B------:R-:W-:Y:S05]  /*9f90*/  @P1 BRA `(.L_x_59) ;  /* 0x0000000000581947 */ /* 0x000fea0003800000 */
[----:B------:R-:W2:Y:S01]  /*9fa0*/  S2UR UR4, SR_CTAID.Y ;  /* 0x00000000000479c3 */ /* 0x000ea20000002600 */
[----:B-1----:R-:W-:Y:S01]  /*9fb0*/  SHF.R.U32.HI R0, RZ, 0x2, R2 ;  /* 0x00000002ff007819 */ /* 0x002fe20000011602 */
[----:B------:R-:W-:Y:S01]  /*9fc0*/  IMAD.SHL.U32 R3, R17, 0x10, RZ ;  /* 0x0000001011037824 */ /* 0x000fe200078e00ff */
[----:B------:R-:W-:Y:S02]  /*9fd0*/  USHF.L.U32 UR8, UR37, 0x6, URZ ;  /* 0x0000000625087899 */ /* 0x000fe4000800063f */
[----:B------:R-:W-:Y:S01]  /*9fe0*/  LOP3.LUT R0, R0, 0x7, RZ, 0xc0, !PT ;  /* 0x0000000700007812 */ /* 0x000fe200078ec0ff */
[----:B------:R-:W-:Y:S02]  /*9ff0*/  ULDC.64 UR6, c[0x0][0x688] ;  /* 0x0001a20000067ab9 */ /* 0x000fe40000000a00 */
[----:B------:R-:W1:Y:S01]  /*a000*/  S2UR UR5, SR_CTAID.Z ;  /* 0x00000000000579c3 */ /* 0x000e620000002700 */
[----:B------:R-:W-:-:S04]  /*a010*/  LOP3.LUT R0, R3, 0xfffffff0, R0, 0xe2, !PT ;  /* 0xfffffff003007812 */ /* 0x000fc800078ee200 */
[----:B------:R-:W-:-:S05]  /*a020*/  IADD3 R3, R0, UR8, RZ ;  /* 0x0000000800037c10 */ /* 0x000fca000fffe0ff */
[----:B------:R-:W-:Y:S01]  /*a030*/  VIADD R2, R3, 0x8 ;  /* 0x0000000803027836 */ /* 0x000fe20000000000 */
[----:B--2---:R-:W-:-:S04]  /*a040*/  UIMAD UR4, UR4, UR6, UR8 ;  /* 0x00000006040472a4 */ /* 0x004fc8000f8e0208 */
[----:B-1----:R-:W-:-:S03]  /*a050*/  UIMAD UR4, UR5, UR7, UR4 ;  /* 0x00000007050472a4 */ /* 0x002fc6000f8e0204 */
[----:B------:R-:W-:Y:S02]  /*a060*/  ULDC UR5, c[0x0][0x288] ;  /* 0x0000a20000057ab9 */ /* 0x000fe40000000800 */
[----:B------:R-:W-:Y:S02]  /*a070*/  ISETP.GE.U32.AND P0, PT, R3, UR5, PT ;  /* 0x0000000503007c0c */ /* 0x000fe4000bf06070 */
[----:B------:R-:W-:Y:S02]  /*a080*/  IADD3 R0, P2, R0, UR4, RZ ;  /* 0x0000000400007c10 */ /* 0x000fe4000ff5e0ff */
[----:B------:R-:W-:Y:S01]  /*a090*/  ISETP.GE.U32.AND P1, PT, R2, UR5, PT ;  /* 0x0000000502007c0c */ /* 0x000fe2000bf26070 */
[----:B------:R-:W-:Y:S01]  /*a0a0*/  ULDC.64 UR4, c[0x0][0x680] ;  /* 0x0001a00000047ab9 */ /* 0x000fe20000000a00 */
[----:B------:R-:W-:Y:S02]  /*a0b0*/  IADD3.X R3, RZ, RZ, RZ, P2, !PT ;  /* 0x000000ffff037210 */ /* 0x000fe400017fe4ff */
[----:B------:R-:W-:-:S04]  /*a0c0*/  LEA R2, P2, R0, UR4, 0x2 ;  /* 0x0000000400027c11 */ /* 0x000fc8000f8410ff */
[----:B------:R-:W-:-:S05]  /*a0d0*/  LEA.HI.X R3, R0, UR5, R3, 0x2, P2 ;  /* 0x0000000500037c11 */ /* 0x000fca00090f1403 */
[----:B------:R2:W-:Y:S04]  /*a0e0*/  @!P0 STG.E desc[UR10][R2.64], R11 ;  /* 0x0000000b02008986 */ /* 0x0005e8000c10190a */
[----:B------:R2:W-:Y:S02]  /*a0f0*/  @!P1 STG.E desc[UR10][R2.64+0x20], R9 ;  /* 0x0000200902009986 */ /* 0x0005e4000c10190a */
.L_x_59:
[----:B------:R-:W-:Y:S05]  /*a100*/  BSYNC B0 ;  /* 0x0000000000007941 */ /* 0x000fea0003800000 */
.L_x_58:
[----:B------:R-:W-:Y:S01]  /*a110*/  ULDC.64 UR4, c[0x0][0x730] ;  /* 0x0001cc0000047ab9 */ /* 0x000fe20000000a00 */
[-C--:B------:R-:W-:Y:S01]  /*a120*/  FMUL R90, R90, R10.reuse ;  /* 0x0000000a5a5a7220 */ /* 0x080fe20000400000 */
[----:B------:R-:W-:Y:S01]  /*a130*/  ISETP.NE.U32.AND P0, PT, RZ, UR4, PT ;  /* 0x00000004ff007c0c */ /* 0x000fe2000bf05070 */
[-C--:B------:R-:W-:Y:S01]  /*a140*/  FMUL R38, R91, R10.reuse ;  /* 0x0000000a5b267220 */ /* 0x080fe20000400000 */
[-C--:B------:R-:W-:Y:S01]  /*a150*/  FMUL R94, R94, R10.reuse ;  /* 0x0000000a5e5e7220 */ /* 0x080fe20000400000 */
[-C--:B------:R-:W-:Y:S01]  /*a160*/  FMUL R40, R95, R10.reuse ;  /* 0x0000000a5f287220 */ /* 0x080fe20000400000 */
[----:B------:R-:W-:Y:S01]  /*a170*/  ISETP.NE.AND.EX P0, PT, RZ, UR5, PT, P0 ;  /* 0x00000005ff007c0c */ /* 0x000fe2000bf05300 */
        /* <DEDUP_REMOVED lines=12> */
[----:B------:R-:W-:Y:S06]  /*a240*/  @P0 BRA `(.L_x_60) ;  /* 0x0000000000200947 */ /* 0x000fec0003800000 */
[----:B------:R-:W-:Y:S02]  /*a250*/  ULDC.64 UR4, c[0x0][0x728] ;  /* 0x0001ca0000047ab9 */ /* 0x000fe40000000a00 */
[----:B------:R-:W-:-:S04]  /*a260*/  ISETP.NE.U32.AND P0, PT, RZ, UR4, PT ;  /* 0x00000004ff007c0c */ /* 0x000fc8000bf05070 */
[----:B------:R-:W-:-:S13]  /*a270*/  ISETP.NE.AND.EX P0, PT, RZ, UR5, PT, P0 ;  /* 0x00000005ff007c0c */ /* 0x000fda000bf05300 */
[----:B------:R-:W-:Y:S05]  /*a280*/  @!P0 BRA `(.L_x_61) ;  /* 0x00000000000c8947 */ /* 0x000fea0003800000 */
[----:B-12---:R-:W1:Y:S02]  /*a290*/  LDC.64 R2, c[0x0][0x728] ;  /* 0x0001ca00ff027b82 */ /* 0x006e640000000a00 */
[----:B-1----:R4:W5:Y:S01]  /*a2a0*/  LDG.E R2, desc[UR10][R2.64] ;  /* 0x0000000a02027981 */ /* 0x002962000c1e1900 */
[----:B------:R-:W-:Y:S05]  /*a2b0*/  BRA `(.L_x_60) ;  /* 0x0000000000047947 */ /* 0x000fea0003800000 */
.L_x_61:
[----:B--2---:R-:W3:Y:S02]  /*a2c0*/  LDC R2, c[0x0][0x720] ;  /* 0x0001c800ff027b82 */ /* 0x004ee40000000800 */
.L_x_60:
[----:B-1----:R-:W-:Y:S01]  /*a2d0*/  MOV R0, RZ ;  /* 0x000000ff00007202 */ /* 0x002fe20000000f00 */
[----:B---3-5:R-:W-:-:S03]  /*a2e0*/  IMAD.MOV.U32 R37, RZ, RZ, R2 ;  /* 0x000000ffff257224 */ /* 0x028fc600078e0002 */
[----:B------:R-:W-:-:S13]  /*a2f0*/  LOP3.LUT P0, RZ, R0, 0x1bf, RZ, 0xc0, !PT ;  /* 0x000001bf00ff7812 */ /* 0x000fda000780c0ff */
[----:B------:R-:W-:Y:S05]  /*a300*/  @!P0 BRA `(.L_x_62) ;  /* 0x0000000000408947 */ /* 0x000fea0003800000 */
[----:B------:R-:W-:Y:S01]  /*a310*/  MOV R0, 0x0 ;  /* 0x0000000000007802 */ /* 0x000fe20000000f00 */
[----:B------:R-:W-:Y:S01]  /*a320*/  ULDC.64 UR4, c[0x4][0x68] ;  /* 0x01001a0000047ab9 */ /* 0x000fe20000000a00 */
[----:B------:R-:W-:Y:S01]  /*a330*/  ULDC.64 UR6, c[0x4][0x8] ;  /* 0x0100020000067ab9 */ /* 0x000fe20000000a00 */
[----:B------:R-:W-:Y:S01]  /*a340*/  MOV R4, UR4 ;  /* 0x0000000400047c02 */ /* 0x000fe20008000f00 */
[----:B--2-4-:R1:W2:Y:S01]  /*a350*/  LDC.64 R2, c[0x4][R0] ;  /* 0x0100000000027b82 */ /* 0x0142a20000000a00 */
[----:B------:R-:W-:Y:S01]  /*a360*/  IMAD.U32 R5, RZ, RZ, UR5 ;  /* 0x00000005ff057e24 */ /* 0x000fe2000f8e00ff */
[----:B------:R-:W-:Y:S01]  /*a370*/  ULDC.64 UR4, c[0x4][0x70] ;  /* 0x01001c0000047ab9 */ /* 0x000fe20000000a00 */
[----:B------:R-:W-:Y:S01]  /*a380*/  MOV R10, UR6 ;  /* 0x00000006000a7c02 */ /* 0x000fe20008000f00 */
[----:B------:R-:W-:Y:S01]  /*a390*/  IMAD.U32 R7, RZ, RZ, UR5 ;  /* 0x00000005ff077e24 */ /* 0x000fe2000f8e00ff */
[----:B------:R-:W-:Y:S01]  /*a3a0*/  MOV R6, UR4 ;  /* 0x0000000400067c02 */ /* 0x000fe20008000f00 */
[----:B------:R-:W-:Y:S01]  /*a3b0*/  IMAD.U32 R11, RZ, RZ, UR7 ;  /* 0x00000007ff0b7e24 */ /* 0x000fe2000f8e00ff */
[----:B------:R-:W-:Y:S01]  /*a3c0*/  MOV R8, 0x70 ;  /* 0x0000007000087802 */ /* 0x000fe20000000f00 */
[----:B------:R-:W-:Y:S01]  /*a3d0*/  IMAD.MOV.U32 R12, RZ, RZ, 0x1 ;  /* 0x00000001ff0c7424 */ /* 0x000fe200078e00ff */
[----:B-1----:R-:W-:-:S07]  /*a3e0*/  MOV R13, RZ ;  /* 0x000000ff000d7202 */ /* 0x002fce0000000f00 */
[----:B------:R-:W-:-:S07]  /*a3f0*/  LEPC R20, `(.L_x_62) ;  /* 0x000000001014794e */ /* 0x000fce0000000000 */
[----:B--2---:R-:W-:Y:S05]  /*a400*/  CALL.ABS.NOINC R2 ;  /* 0x0000000002007343 */ /* 0x004fea0003c00000 */
.L_x_62:
[----:B--2-4-:R-:W-:Y:S01]  /*a410*/  MOV R3, UR38 ;  /* 0x0000002600037c02 */ /* 0x014fe20008000f00 */
[----:B------:R-:W-:-:S04]  /*a420*/  IMAD.U32 R18, RZ, RZ, UR36 ;  /* 0x00000024ff127e24 */ /* 0x000fc8000f8e00ff */
[----:B------:R-:W-:-:S04]  /*a430*/  IMAD R18, R3, 0x2200, R18 ;  /* 0x0000220003127824 */ /* 0x000fc800078e0212 */
[----:B------:R-:W-:-:S05]  /*a440*/  VIADD R19, R18, 0xffffde00 ;  /* 0xffffde0012137836 */ /* 0x000fca0000000000 */
[----:B------:R-:W-:-:S13]  /*a450*/  LOP3.LUT P0, RZ, R19, 0x1b0, RZ, 0xc0, !PT ;  /* 0x000001b013ff7812 */ /* 0x000fda000780c0ff */
[----:B------:R-:W-:Y:S05]  /*a460*/  @!P0 BRA `(.L_x_63) ;  /* 0x0000000000408947 */ /* 0x000fea0003800000 */
[----:B------:R-:W-:Y:S01]  /*a470*/  MOV R0, 0x0 ;  /* 0x0000000000007802 */ /* 0x000fe20000000f00 */
[----:B------:R-:W-:Y:S01]  /*a480*/  ULDC.64 UR4, c[0x4][0x68] ;  /* 0x01001a0000047ab9 */ /* 0x000fe20000000a00 */
[----:B------:R-:W-:Y:S01]  /*a490*/  ULDC.64 UR6, c[0x4][0x8] ;  /* 0x0100020000067ab9 */ /* 0x000fe20000000a00 */
[----:B------:R-:W-:Y:S01]  /*a4a0*/  MOV R4, UR4 ;  /* 0x0000000400047c02 */ /* 0x000fe20008000f00 */
[----:B------:R1:W2:Y:S01]  /*a4b0*/  LDC.64 R2, c[0x4][R0] ;  /* 0x0100000000027b82 */ /* 0x0002a20000000a00 */
        /* <DEDUP_REMOVED lines=11> */
.L_x_63:
[----:B------:R-:W1:Y:S01]  /*a570*/  S2R R5, SR_TID.X ;  /* 0x0000000000057919 */ /* 0x000e620000002100 */
[----:B------:R-:W-:Y:S01]  /*a580*/  ULDC.64 UR4, c[0x0][0x730] ;  /* 0x0001cc0000047ab9 */ /* 0x000fe20000000a00 */
[----:B------:R-:W-:Y:S02]  /*a590*/  IADD3 R16, R16, 0x1f, RZ ;  /* 0x0000001f10107810 */ /* 0x000fe40007ffe0ff */
[----:B------:R-:W-:Y:S02]  /*a5a0*/  ISETP.NE.U32.AND P0, PT, RZ, UR4, PT ;  /* 0x00000004ff007c0c */ /* 0x000fe4000bf05070 */
[----:B------:R-:W-:Y:S02]  /*a5b0*/  ISETP.GT.U32.AND P1, PT, R16, 0x3e, PT ;  /* 0x0000003e1000780c */ /* 0x000fe40003f24070 */
[----:B------:R-:W-:-:S13]  /*a5c0*/  ISETP.NE.AND.EX P0, PT, RZ, UR5, PT, P0 ;  /* 0x00000005ff007c0c */ /* 0x000fda000bf05300 */
[----:B------:R-:W2:Y:S01]  /*a5d0*/  @P0 LDC R37, c[0x0][0x720] ;  /* 0x0001c800ff250b82 */ /* 0x000ea20000000800 */
[C---:B-1----:R-:W-:Y:S01]  /*a5e0*/  IMAD.SHL.U32 R0, R5.reuse, 0x20, RZ ;  /* 0x0000002005007824 */ /* 0x042fe200078e00ff */
[----:B------:R-:W-:Y:S02]  /*a5f0*/  SHF.R.U32.HI R3, RZ, 0x1, R5 ;  /* 0x00000001ff037819 */ /* 0x000fe40000011605 */
[----:B------:R-:W-:Y:S02]  /*a600*/  LOP3.LUT P0, RZ, R5, 0x4, RZ, 0xc0, !PT ;  /* 0x0000000405ff7812 */ /* 0x000fe4000780c0ff */
[C---:B------:R-:W-:Y:S02]  /*a610*/  LOP3.LUT R2, R0.reuse, 0xc0, RZ, 0xc0, !PT ;  /* 0x000000c000027812 */ /* 0x040fe400078ec0ff */
[----:B------:R-:W-:Y:S02]  /*a620*/  LOP3.LUT R4, R0, 0x20, RZ, 0xc0, !PT ;  /* 0x0000002000047812 */ /* 0x000fe400078ec0ff */
[----:B------:R-:W-:-:S02]  /*a630*/  LOP3.LUT R2, R2, 0x8, R3, 0xf8, !PT ;  /* 0x0000000802027812 */ /* 0x000fc400078ef803 */
[----:B------:R-:W-:Y:S01]  /*a640*/  SHF.L.U32 R3, R5, 0x2, RZ ;  /* 0x0000000205037819 */ /* 0x000fe200000006ff */
[----:B------:R-:W-:Y:S01]  /*a650*/  IMAD R4, R17, 0x200, R4 ;  /* 0x0000020011047824 */ /* 0x000fe200078e0204 */
[----:B------:R-:W-:Y:S01]  /*a660*/  LOP3.LUT R0, R0, 0x100, RZ, 0xc0, !PT ;  /* 0x0000010000007812 */ /* 0x000fe200078ec0ff */
[-C--:B--2---:R-:W-:Y:S01]  /*a670*/  FMUL R5, R22, R37.reuse ;  /* 0x0000002516057220 */ /* 0x084fe20000400000 */
[----:B------:R-:W-:Y:S01]  /*a680*/  LOP3.LUT R3, R2, 0x18, R3, 0x78, !PT ;  /* 0x0000001802037812 */ /* 0x000fe200078e7803 */
[-C--:B------:R-:W-:Y:S01]  /*a690*/  FMUL R9, R24, R37.reuse ;  /* 0x0000002518097220 */ /* 0x080fe20000400000 */
[-C--:B------:R-:W-:Y:S01]  /*a6a0*/  FMUL R11, R40, R37.reuse ;  /* 0x00000025280b7220 */ /* 0x080fe20000400000 */
[-C--:B------:R-:W-:Y:S01]  /*a6b0*/  FMUL R6, R94, R37.reuse ;  /* 0x000000255e067220 */ /* 0x080fe20000400000 */
[----:B------:R-:W-:Y:S01]  /*a6c0*/  IADD3 R3, R3, R4, R0 ;  /* 0x0000000403037210 */ /* 0x000fe20007ffe000 */
[-C--:B------:R-:W-:Y:S01]  /*a6d0*/  FMUL R0, R88, R37.reuse ;  /* 0x0000002558007220 */ /* 0x080fe20000400000 */
[-C--:B------:R-:W-:Y:S01]  /*a6e0*/  FMUL R4, R92, R37.reuse ;  /* 0x000000255c047220 */ /* 0x080fe20000400000 */
[-C--:B------:R-:W-:Y:S01]  /*a6f0*/  FMUL R10, R98, R37.reuse ;  /* 0x00000025620a7220 */ /* 0x080fe20000400000 */
[-C--:B------:R-:W-:Y:S01]  /*a700*/  FMUL R15, R42, R37.reuse ;  /* 0x000000252a0f7220 */ /* 0x080fe20000400000 */
[-C--:B------:R-:W-:Y:S01]  /*a710*/  FMUL R2, R90, R37.reuse ;  /* 0x000000255a027220 */ /* 0x080fe20000400000 */
[----:B------:R-:W-:Y:S01]  /*a720*/  F2FP.BF16.F32.PACK_AB R40, R5, R0 ;  /* 0x000000000528723e */ /* 0x000fe200000010ff */
[-C--:B------:R-:W-:Y:S01]  /*a730*/  FMUL R7, R38, R37.reuse ;  /* 0x0000002526077220 */ /* 0x080fe20000400000 */
[-C--:B------:R-:W-:Y:S01]  /*a740*/  FMUL R8, R96, R37.reuse ;  /* 0x0000002560087220 */ /* 0x080fe20000400000 */
[-C--:B------:R-:W-:Y:S01]  /*a750*/  FMUL R13, R26, R37.reuse ;  /* 0x000000251a0d7220 */ /* 0x080fe20000400000 */
[-C--:B------:R-:W-:Y:S01]  /*a760*/  FMUL R12, R100, R37.reuse ;  /* 0x00000025640c7220 */ /* 0x080fe20000400000 */
[-C--:B------:R-:W-:Y:S01]  /*a770*/  FMUL R17, R28, R37.reuse ;  /* 0x000000251c117220 */ /* 0x080fe20000400000 */
[-C--:B------:R-:W-:Y:S01]  /*a780*/  FMUL R14, R102, R37.reuse ;  /* 0x00000025660e7220 */ /* 0x080fe20000400000 */
[----:B------:R-:W-:Y:S01]  /*a790*/  FMUL R21, R44, R37 ;  /* 0x000000252c157220 */ /* 0x000fe20000400000 */
[----:B------:R-:W-:-:S02]  /*a7a0*/  IMAD.MOV.U32 R0, RZ, RZ, 0x10 ;  /* 0x00000010ff007424 */ /* 0x000fc400078e00ff */
        /* <DEDUP_REMOVED lines=16> */
[----:B------:R-:W-:Y:S01]  /*a8b0*/  F2FP.BF16.F32.PACK_AB R43, R11, R6 ;  /* 0x000000060b2b723e */ /* 0x000fe200000010ff */
[----:B------:R-:W-:Y:S01]  /*a8c0*/  FMUL R37, R118, R37 ;  /* 0x0000002576257220 */ /* 0x000fe20000400000 */
[----:B------:R-:W-:-:S02]  /*a8d0*/  F2FP.BF16.F32.PACK_AB R9, R15, R10 ;  /* 0x0000000a0f09723e */ /* 0x000fc400000010ff */
[----:B------:R-:W-:Y:S02]  /*a8e0*/  F2FP.BF16.F32.PACK_AB R41, R7, R2 ;  /* 0x000000020729723e */ /* 0x000fe400000010ff */
[----:B------:R-:W-:Y:S02]  /*a8f0*/  F2FP.BF16.F32.PACK_AB R8, R13, R8 ;  /* 0x000000080d08723e */ /* 0x000fe400000010ff */
[----:B------:R-:W-:Y:S02]  /*a900*/  F2FP.BF16.F32.PACK_AB R10, R17, R12 ;  /* 0x0000000c110a723e */ /* 0x000fe400000010ff */
[----:B------:R-:W-:Y:S02]  /*a910*/  F2FP.BF16.F32.PACK_AB R11, R21, R14 ;  /* 0x0000000e150b723e */ /* 0x000fe400000010ff */
[----:B------:R-:W-:Y:S02]  /*a920*/  SEL R0, R0, 0xfffffff0, !P0 ;  /* 0xfffffff000007807 */ /* 0x000fe40004000000 */
[----:B------:R-:W-:Y:S01]  /*a930*/  LEA R19, R3, R19, 0x1 ;  /* 0x0000001303137211 */ /* 0x000fe200078e08ff */
[----:B------:R-:W-:Y:S06]  /*a940*/  @P1 BRA `(.L_x_64) ;  /* 0x0000000000041947 */ /* 0x000fec0003800000 */
[----:B------:R-:W-:-:S04]  /*a950*/  DEPBAR.LE SB0, 0x1 ;  /* 0x000080400000791a */ /* 0x000fc80000000000 */
.L_x_64:
[----:B------:R-:W-:Y:S05]  /*a960*/  WARPSYNC.ALL ;  /* 0x0000000000007948 */ /* 0x000fea0003800000 */
[----:B------:R-:W-:Y:S01]  /*a970*/  BAR.SYNC.DEFER_BLOCKING 0x1, 0x80 ;  /* 0x0042000000007b1d */ /* 0x000fe20000010000 */
[----:B------:R-:W-:Y:S01]  /*a980*/  IMAD R3, R3, 0x2, R18 ;  /* 0x0000000203037824 */ /* 0x000fe200078e0212 */
[----:B------:R-:W-:Y:S02]  /*a990*/  LEA R0, R0, R19, 0x1 ;  /* 0x0000001300007211 */ /* 0x000fe400078e08ff */
[----:B------:R-:W-:Y:S02]  /*a9a0*/  F2FP.BF16.F32.PACK_AB R4, R16, R23 ;  /* 0x000000171004723e */ /* 0x000fe400000010ff */
[----:B------:R-:W-:Y:S01]  /*a9b0*/  BSSY B0, `(.L_x_65) ;  /* 0x000001e000007945 */ /* 0x000fe20003800000 */
[----:B------:R-:W-:-:S02]  /*a9c0*/  F2FP.BF16.F32.PACK_AB R5, R20, R25 ;  /* 0x000000191405723e */ /* 0x000fc400000010ff */
[----:B------:R-:W-:Y:S02]  /*a9d0*/  F2FP.BF16.F32.PACK_AB R6, R22, R27 ;  /* 0x0000001b1606723e */ /* 0x000fe400000010ff */
[----:B------:R-:W-:Y:S02]  /*a9e0*/  F2FP.BF16.F32.PACK_AB R7, R24, R29 ;  /* 0x0000001d1807723e */ /* 0x000fe400000010ff */
[----:B------:R-:W-:Y:S02]  /*a9f0*/  F2FP.BF16.F32.PACK_AB R12, R26, R31 ;  /* 0x0000001f1a0c723e */ /* 0x000fe400000010ff */
[----:B------:R-:W-:Y:S02]  /*aa00*/  F2FP.BF16.F32.PACK_AB R13, R28, R33 ;  /* 0x000000211c0d723e */ /* 0x000fe400000010ff */
[----:B------:R-:W-:Y:S02]  /*aa10*/  F2FP.BF16.F32.PACK_AB R14, R30, R35 ;  /* 0x000000231e0e723e */ /* 0x000fe400000010ff */
[----:B------:R-:W-:Y:S01]  /*aa20*/  F2FP.BF16.F32.PACK_AB R15, R32, R37 ;  /* 0x00000025200f723e */ /* 0x000fe200000010ff */
[----:B------:R1:W-:Y:S04]  /*aa30*/  STSM.16.M88.4 [R3+-0x2200], R40 ;  /* 0xffde002803007844 */ /* 0x0003e80000000200 */
[----:B------:R1:W-:Y:S01]  /*aa40*/  STSM.16.M88.4 [R0], R8 ;  /* 0x0000000800007844 */ /* 0x0003e20000000200 */
[----:B------:R-:W-:Y:S01]  /*aa50*/  @!PT LDS RZ, [RZ] ;  /* 0x00000000fffff984 */ /* 0x000fe20000000800 */
[----:B------:R-:W-:Y:S01]  /*aa60*/  @!PT LDS RZ, [RZ] ;  /* 0x00000000fffff984 */ /* 0x000fe20000000800 */
[----:B------:R-:W-:Y:S01]  /*aa70*/  @!PT LDS RZ, [RZ] ;  /* 0x00000000fffff984 */ /* 0x000fe20000000800 */
[----:B------:R-:W-:Y:S01]  /*aa80*/  @!PT LDS RZ, [RZ] ;  /* 0x00000000fffff984 */ /* 0x000fe20000000800 */
[----:B------:R2:W-:Y:S06]  /*aa90*/  MEMBAR.ALL.CTA ;  /* 0x0000000000007992 */ /* 0x0005ec0000008000 */
[----:B--2---:R-:W2:Y:S02]  /*aaa0*/  FENCE.VIEW.ASYNC.S ;  /* 0x00000000000073c6 */ /* 0x004ea40000000000 */
[----:B--2---:R-:W-:Y:S06]  /*aab0*/  BAR.SYNC.DEFER_BLOCKING 0x1, 0x80 ;  /* 0x0042000000007b1d */ /* 0x004fec0000010000 */
[----:B------:R-:W-:Y:S05]  /*aac0*/  @P1 BRA `(.L_x_66) ;  /* 0x0000000000301947 */ /* 0x000fea0003800000 */
[----:B------:R-:W-:Y:S01]  /*aad0*/  S2UR UR12, SR_CTAID.Z ;  /* 0x00000000000c79c3 */ /* 0x000fe20000002700 */
[----:B------:R-:W-:Y:S01]  /*aae0*/  R2UR UR8, R18 ;  /* 0x00000000120872ca */ /* 0x000fe200000e0000 */
[----:B------:R-:W-:Y:S01]  /*aaf0*/  ULDC.64 UR4, c[0x0][0x198] ;  /* 0x0000660000047ab9 */ /* 0x000fe20000000a00 */
[----:B------:R-:W-:Y:S02]  /*ab00*/  USHF.L.U32 UR10, UR37, 0x6, URZ ;  /* 0x00000006250a7899 */ /* 0x000fe4000800063f */
[----:B------:R-:W-:Y:S01]  /*ab10*/  UIADD3 UR4, UP0, UR4, 0x670, URZ ;  /* 0x0000067004047890 */ /* 0x000fe2000ff1e03f */
[----:B------:R-:W-:Y:S02]  /*ab20*/  UMOV UR9, URZ ;  /* 0x0000003f00097c82 */ /* 0x000fe40008000000 */
[----:B------:R-:W2:Y:S01]  /*ab30*/  S2UR UR11, SR_CTAID.Y ;  /* 0x00000000000b79c3 */ /* 0x000ea20000002600 */
[----:B------:R-:W-:-:S05]  /*ab40*/  UIADD3.X UR5, URZ, UR5, URZ, UP0, !UPT ;  /* 0x000000053f057290 */ /* 0x000fca00087fe43f */
[----:B------:R-:W-:-:S09]  /*ab50*/  UIADD3 UR8, UR8, -0x2200, URZ ;  /* 0xffffde0008087890 */ /* 0x000fd2000fffe03f */
[----:B--2---:R2:W-:Y:S01]  /*ab60*/  UTMASTG.4D [UR8], [UR4] ;  /* 0x00000008040073b5 */ /* 0x0045e20008018000 */
[----:B------:R0:W-:Y:S01]  /*ab70*/  UTMACMDFLUSH ;  /* 0x00000000000079b7 */ /* 0x0001e20000000000 */
[----:B--2---:R-:W-:-:S04]  /*ab80*/  DEPBAR.LE SB0, 0x1 ;  /* 0x000080400000791a */ /* 0x004fc80000000000 */
.L_x_66:
[----:B------:R-:W-:Y:S05]  /*ab90*/  BSYNC B0 ;  /* 0x0000000000007941 */ /* 0x000fea0003800000 */
.L_x_65:
[----:B------:R-:W-:Y:S06]  /*aba0*/  BAR.SYNC.DEFER_BLOCKING 0x1, 0x80 ;  /* 0x0042000000007b1d */ /* 0x000fec0000010000 */
[----:B------:R-:W-:Y:S01]  /*abb0*/  BSSY B0, `(.L_x_67) ;  /* 0x0000016000007945 */ /* 0x000fe20003800000 */
[----:B------:R2:W-:Y:S04]  /*abc0*/  STSM.16.M88.4 [R19+0x1000], R4 ;  /* 0x0010000413007844 */ /* 0x0005e80000000200 */
[----:B------:R2:W-:Y:S01]  /*abd0*/  STSM.16.M88.4 [R0+0x1000], R12 ;  /* 0x0010000c00007844 */ /* 0x0005e20000000200 */
[----:B------:R-:W-:Y:S01]  /*abe0*/  @!PT LDS RZ, [RZ] ;  /* 0x00000000fffff984 */ /* 0x000fe20000000800 */
[----:B------:R-:W-:Y:S01]  /*abf0*/  @!PT LDS RZ, [RZ] ;  /* 0x00000000fffff984 */ /* 0x000fe20000000800 */
[----:B------:R-:W-:Y:S01]  /*ac00*/  @!PT LDS RZ, [RZ] ;  /* 0x00000000fffff984 */ /* 0x000fe20000000800 */
[----:B------:R-:W-:Y:S01]  /*ac10*/  @!PT LDS RZ, [RZ] ;  /* 0x00000000fffff984 */ /* 0x000fe20000000800 */
[----:B------:R3:W-:Y:S06]  /*ac20*/  MEMBAR.ALL.CTA ;  /* 0x0000000000007992 */ /* 0x0007ec0000008000 */
[----:B---3--:R-:W3:Y:S02]  /*ac30*/  FENCE.VIEW.ASYNC.S ;  /* 0x00000000000073c6 */ /* 0x008ee40000000000 */
[----:B---3--:R-:W-:Y:S06]  /*ac40*/  BAR.SYNC.DEFER_BLOCKING 0x1, 0x80 ;  /* 0x0042000000007b1d */ /* 0x008fec0000010000 */
[----:B------:R-:W-:Y:S05]  /*ac50*/  @P1 BRA `(.L_x_68) ;  /* 0x00000000002c1947 */ /* 0x000fea0003800000 */
[----:B------:R-:W-:Y:S01]  /*ac60*/  S2UR UR12, SR_CTAID.Z ;  /* 0x00000000000c79c3 */ /* 0x000fe20000002700 */
[----:B------:R-:W-:Y:S01]  /*ac70*/  R2UR UR8, R18 ;  /* 0x00000000120872ca */ /* 0x000fe200000e0000 */
[----:B------:R-:W-:Y:S01]  /*ac80*/  ULDC.64 UR4, c[0x0][0x198] ;  /* 0x0000660000047ab9 */ /* 0x000fe20000000a00 */
[----:B------:R-:W-:Y:S02]  /*ac90*/  USHF.L.U32 UR10, UR37, 0x6, URZ ;  /* 0x00000006250a7899 */ /* 0x000fe4000800063f */
[----:B------:R-:W-:Y:S01]  /*aca0*/  UIADD3 UR4, UP0, UR4, 0x670, URZ ;  /* 0x0000067004047890 */ /* 0x000fe2000ff1e03f */
[----:B------:R-:W-:Y:S02]  /*acb0*/  UMOV UR9, 0x20 ;  /* 0x0000002000097882 */ /* 0x000fe40000000000 */
[----:B------:R-:W3:Y:S01]  /*acc0*/  S2UR UR11, SR_CTAID.Y ;  /* 0x00000000000b79c3 */ /* 0x000ee20000002600 */
[----:B------:R-:W-:-:S05]  /*acd0*/  UIADD3.X UR5, URZ, UR5, URZ, UP0, !UPT ;  /* 0x000000053f057290 */ /* 0x000fca00087fe43f */
[----:B------:R-:W-:-:S09]  /*ace0*/  UIADD3 UR8, UR8, -0x1200, URZ ;  /* 0xffffee0008087890 */ /* 0x000fd2000fffe03f */
[----:B---3--:R3:W-:Y:S02]  /*acf0*/  UTMASTG.4D [UR8], [UR4] ;  /* 0x00000008040073b5 */ /* 0x0087e40008018000 */
[----:B---3--:R0:W-:Y:S02]  /*ad00*/  UTMACMDFLUSH ;  /* 0x00000000000079b7 */ /* 0x0081e40000000000 */
.L_x_68:
[----:B------:R-:W-:Y:S05]  /*ad10*/  BSYNC B0 ;  /* 0x0000000000007941 */ /* 0x000fea0003800000 */
.L_x_67:
[----:B------:R-:W-:Y:S01]  /*ad20*/  UIADD3 UR38, UR38, -0x1, URZ ;  /* 0xffffffff26267890 */ /* 0x000fe2000fffe03f */
[----:B------:R-:W-:-:S04]  /*ad30*/  DEPBAR.LE SB0, 0x0 ;  /* 0x000080000000791a */ /* 0x000fc80000000000 */
[----:B------:R-:W-:-:S04]  /*ad40*/  USHF.L.U32 UR4, UR38, 0x3, URZ ;  /* 0x0000000326047899 */ /* 0x000fc8000800063f */
[----:B------:R-:W-:-:S04]  /*ad50*/  ULOP3.LUT UR4, UR4, 0x8, URZ, 0xe2, !UPT ;  /* 0x0000000804047892 */ /* 0x000fc8000f8ee23f */
[----:B------:R-:W-:-:S06]  /*ad60*/  ULOP3.LUT UR4, UR4, 0x18, URZ, 0x3c, !UPT ;  /* 0x0000001804047892 */ /* 0x000fcc000f8e3c3f */
[----:B-12---:R-:W-:-:S04]  /*ad70*/  IMAD.U32 R0, RZ, RZ, UR4 ;  /* 0x00000004ff007e24 */ /* 0x006fc8000f8e00ff */
[----:B------:R-:W-:Y:S01]  /*ad80*/  SYNCS.ARRIVE.TRANS64.A1T0 RZ, [R0+UR36+0x18090], RZ ;  /* 0x018090ff00ff79a7 */ /* 0x000fe20008100024 */
[----:B------:R-:W-:Y:S05]  /*ad90*/  EXIT ;  /* 0x000000000000794d */ /* 0x000fea0003800000 */
.L_x_6:
[----:B------:R-:W-:-:S08]  /*ada0*/  UISETP.NE.AND UP0, UPT, UR10, 0x1, UPT ;  /* 0x000000010a00788c */ /* 0x000fd0000bf05270 */
[----:B------:R-:W1:-:S00]  /*adb0*/  USETMAXREG.DEALLOC.CTAPOOL 0x18 ;  /* 0x00000018000079c8 */ /* 0x000e4000080e0500 */
[----:B------:R-:W-:-:S13]  /*adc0*/  PLOP3.LUT P0, PT, PT, PT, UP0, 0x80, 0x0 ;  /* 0x000000000000781c */ /* 0x000fda0003f0f008 */
[----:B------:R-:W-:Y:S05]  /*add0*/  @P0 EXIT ;  /* 0x000000000000094d */ /* 0x000fea0003800000 */
[----:B------:R-:W2:Y:S01]  /*ade0*/  S2UR UR11, SR_CTAID.X ;  /* 0x00000000000b79c3 */ /* 0x000ea20000002500 */
[----:B------:R-:W-:Y:S01]  /*adf0*/  ULDC UR4, c[0x0][0x28c] ;  /* 0x0000a30000047ab9 */ /* 0x000fe20000000800 */
[----:B------:R-:W-:Y:S01]  /*ae00*/  ELECT P3, URZ, PT ;  /* 0x00000000003f782f */ /* 0x000fe20003860000 */
[----:B------:R-:W-:Y:S01]  /*ae10*/  BSSY B0, `(.L_x_69) ;  /* 0x0000030000007945 */ /* 0x000fe20003800000 */
[----:B------:R-:W-:Y:S01]  /*ae20*/  UIADD3 UR5, UR4, 0x7f, URZ ;  /* 0x0000007f04057890 */ /* 0x000fe2000fffe03f */
[----:B-1----:R-:W-:Y:S02]  /*ae30*/  CS2R R2, SRZ ;  /* 0x0000000000027805 */ /* 0x002fe4000001ff00 */
[----:B------:R-:W-:Y:S01]  /*ae40*/  MOV R7, RZ ;  /* 0x000000ff00077202 */ /* 0x000fe20000000f00 */
[----:B------:R-:W-:Y:S01]  /*ae50*/  USHF.R.S32.HI UR7, URZ, 0x1f, UR5 ;  /* 0x0000001f3f077899 */ /* 0x000fe20008011405 */
[----:B------:R-:W1:Y:S03]  /*ae60*/  S2UR UR20, SR_CTAID.Y ;  /* 0x00000000001479c3 */ /* 0x000e660000002600 */
[----:B------:R-:W-:-:S04]  /*ae70*/  ULEA.HI UR7, UR7, UR5, URZ, 0x7 ;  /* 0x0000000507077291 */ /* 0x000fc8000f8f383f */
[----:B------:R-:W-:Y:S01]  /*ae80*/  USHF.R.S32.HI UR7, URZ, 0x7, UR7 ;  /* 0x000000073f077899 */ /* 0x000fe20008011407 */
[----:B------:R-:W3:Y:S01]  /*ae90*/  S2UR UR21, SR_CTAID.Z ;  /* 0x00000000001579c3 */ /* 0x000ee20000002700 */
[----:B--2---:R-:W-:-:S04]  /*aea0*/  USHF.L.U32 UR11, UR11, 0x7, URZ ;  /* 0x000000070b0b7899 */ /* 0x004fc8000800063f */
[----:B------:R-:W-:-:S04]  /*aeb0*/  UIADD3 UR4, UR11, 0xff, URZ ;  /* 0x000000ff0b047890 */ /* 0x000fc8000fffe03f */
[----:B------:R-:W-:-:S04]  /*aec0*/  USHF.R.U32.HI UR4, URZ, 0x7, UR4 ;  /* 0x000000073f047899 */ /* 0x000fc80008011604 */
[----:B------:R-:W-:-:S04]  /*aed0*/  UISETP.LT.AND UP0, UPT, UR4, UR7, UPT ;  /* 0x000000070400728c */ /* 0x000fc8000bf01270 */
[----:B------:R-:W-:Y:S01]  /*aee0*/  USEL UR4, UR4, UR7, UP0 ;  /* 0x0000000704047287 */ /* 0x000fe20008000000 */
[----:B-1-3--:R-:W-:Y:S11]  /*aef0*/  @!P3 BRA `(.L_x_70) ;  /* 0x000000000084b947 */ /* 0x00aff60003800000 */
[----:B------:R-:W1:Y:S01]  /*af00*/  S2R R4, SR_CgaCtaId ;  /* 0x0000000000047919 */ /* 0x000e620000008800 */
[----:B------:R-:W-:Y:S01]  /*af10*/  MOV R3, 0x400 ;  /* 0x0000040000037802 */ /* 0x000fe20000000f00 */
[----:B------:R-:W-:-:S03]  /*af20*/  IMAD.MOV.U32 R5, RZ, RZ, 0x1 ;  /* 0x00000001ff057424 */ /* 0x000fc600078e00ff */
[----:B-1----:R-:W-:Y:S02]  /*af30*/  LEA R4, R4, R3, 0x18 ;  /* 0x0000000304047211 */ /* 0x002fe400078ec0ff */
[----:B------:R-:W-:-:S04]  /*af40*/  SHF.L.U32 R3, R5, 0x1f, RZ ;  /* 0x0000001f05037819 */ /* 0x000fc800000006ff */
[----:B------:R-:W1:Y:S02]  /*af50*/  SYNCS.PHASECHK.TRANS64.TRYWAIT P0, [R4+URZ+0x18060], R3 ;  /* 0x01806003040075a7 */ /* 0x000e64000800017f */
[----:B-1----:R-:W-:Y:S05]  /*af60*/  @!P0 BRA `(.L_x_71) ;  /* 0x0000001000848947 */ /* 0x002fea0003800000 */
.L_x_108:
[----:B------:R-:W-:Y:S01]  /*af70*/  ULOP3.LUT UR5, UR6, 0x2, URZ, 0xfc, !UPT ;  /* 0x0000000206057892 */ /* 0x000fe2000f8efc3f */
[----:B-1----:R-:W-:-:S03]  /*af80*/  @P2 MOV R3, 0x2000 ;  /* 0x0000200000032802 */ /* 0x002fc60000000f00 */
[----:B------:R-:W-:Y:S01]  /*af90*/  UPRMT UR5, UR5, 0x9910, URZ ;  /* 0x0000991005057896 */ /* 0x000fe2000800003f */
[----:B------:R1:W-:Y:S03]  /*afa0*/  @P2 SYNCS.ARRIVE.TRANS64 RZ, [R4+URZ+0x18050], R3 ;  /* 0x0180500304ff29a7 */ /* 0x0003e6000800003f */
[----:B------:R-:W-:-:S06]  /*afb0*/  UISETP.NE.AND UP0, UPT, UR5, 0x2, UPT ;  /* 0x000000020500788c */ /* 0x000fcc000bf05270 */
[----:B------:R-:W-:-:S13]  /*afc0*/  PLOP3.LUT P0, PT, PT, PT, UP0, 0x80, 0x0 ;  /* 0x000000000000781c */ /* 0x000fda0003f0f008 */
[----:B-1----:R-:W-:Y:S05]  /*afd0*/  @P0 BRA `(.L_x_72) ;  /* 0x0000000000040947 */ /* 0x002fea0003800000 */
[----:B------:R-:W-:Y:S01]  /*afe0*/  BPT.TRAP 0x1 ;  /* 0x000000040000795c */ /* 0x000fe20000300000 */
.L_x_72:
[----:B------:R-:W-:-:S04]  /*aff0*/  LOP3.LUT P0, RZ, R0, 0x1f, RZ, 0xc0, !PT ;  /* 0x0000001f00ff7812 */ /* 0x000fc8000780c0ff */
[----:B------:R-:W-:-:S13]  /*b000*/  PLOP3.LUT P0, PT, P0, P2, PT, 0x2a, 0x0 ;  /* 0x000000000000781c */ /* 0x000fda0000704572 */
[----:B------:R-:W-:Y:S05]  /*b010*/  @P0 BRA `(.L_x_73) ;  /* 0x0000000000040947 */ /* 0x000fea0003800000 */
[----:B------:R-:W-:Y:S01]  /*b020*/  BPT.TRAP 0x1 ;  /* 0x000000040000795c */ /* 0x000fe20000300000 */
.L_x_73:
[----:B------:R-:W-:Y:S01]  /*b030*/  R2UR UR8, R4 ;  /* 0x00000000040872ca */ /* 0x000fe200000e0000 */
[----:B------:R-:W-:Y:S01]  /*b040*/  ULDC.64 UR12, c[0x0][0x198] ;  /* 0x00006600000c7ab9 */ /* 0x000fe20000000a00 */
[----:B------:R-:W-:Y:S01]  /*b050*/  UMOV UR16, 0x0 ;  /* 0x0000000000107882 */ /* 0x000fe20000000000 */
[----:B------:R-:W-:Y:S01]  /*b060*/  UIADD3 UR14, UP0, UR12, 0xf0, URZ ;  /* 0x000000f00c0e7890 */ /* 0x000fe2000ff1e03f */
[----:B------:R-:W-:Y:S01]  /*b070*/  IMAD.MOV.U32 R3, RZ, RZ, 0x1 ;  /* 0x00000001ff037424 */ /* 0x000fe200078e00ff */
[----:B------:R-:W-:Y:S01]  /*b080*/  UMOV UR17, 0x10000000 ;  /* 0x1000000000117882 */ /* 0x000fe20000000000 */
[----:B------:R-:W-:Y:S01]  /*b090*/  UMOV UR10, URZ ;  /* 0x0000003f000a7c82 */ /* 0x000fe20008000000 */
[----:B------:R-:W-:Y:S01]  /*b0a0*/  UIADD3.X UR15, URZ, UR13, URZ, UP0, !UPT ;  /* 0x0000000d3f0f7290 */ /* 0x000fe200087fe43f */
[----:B------:R-:W-:Y:S01]  /*b0b0*/  MOV R7, 0x40 ;  /* 0x0000004000077802 */ /* 0x000fe20000000f00 */
[----:B------:R-:W-:Y:S01]  /*b0c0*/  UMOV UR12, UR20 ;  /* 0x00000014000c7c82 */ /* 0x000fe20008000000 */
[----:B------:R-:W-:-:S03]  /*b0d0*/  UMOV UR13, UR21 ;  /* 0x00000015000d7c82 */ /* 0x000fc60008000000 */
[----:B------:R-:W-:-:S09]  /*b0e0*/  UIADD3 UR9, UR8, 0x18050, URZ ;  /* 0x0001805008097890 */ /* 0x000fd2000fffe03f */
[----:B------:R1:W-:Y:S02]  /*b0f0*/  UTMALDG.4D [UR8], [UR14], desc[UR16] ;  /* 0x000010080e0075b4 */ /* 0x0003e40008019000 */
[----:B-1----:R-:W-:Y:S01]  /*b100*/  NOP ;  /* 0x0000000000007918 */ /* 0x002fe20000000000 */
.L_x_70:
[----:B------:R-:W-:Y:S05]  /*b110*/  BSYNC B0 ;  /* 0x0000000000007941 */ /* 0x000fea0003800000 */
.L_x_69:
[----:B------:R-:W-:Y:S01]  /*b120*/  ISETP.LT.AND P4, PT, RZ, UR4, P3 ;  /* 0x00000004ff007c0c */ /* 0x000fe20009f81270 */
[----:B------:R-:W-:-:S12]  /*b130*/  BSSY B0, `(.L_x_74) ;  /* 0x0000022000007945 */ /* 0x000fd80003800000 */
[----:B------:R-:W-:Y:S05]  /*b140*/  @!P4 BRA `(.L_x_75) ;  /* 0x000000000080c947 */ /* 0x000fea0003800000 */
[----:B------:R-:W1:Y:S01]  /*b150*/  S2R R5, SR_CgaCtaId ;  /* 0x0000000000057919 */ /* 0x000e620000008800 */
[----:B------:R-:W-:-:S04]  /*b160*/  MOV R2, 0x400 ;  /* 0x0000040000027802 */ /* 0x000fc80000000f00 */
[----:B-1----:R-:W-:Y:S01]  /*b170*/  LEA R5, R5, R2, 0x18 ;  /* 0x0000000205057211 */ /* 0x002fe200078ec0ff */
[----:B------:R-:W-:-:S05]  /*b180*/  IMAD.MOV.U32 R2, RZ, RZ, 0x1 ;  /* 0x00000001ff027424 */ /* 0x000fca00078e00ff */
[----:B------:R-:W-:-:S04]  /*b190*/  SHF.L.U32 R2, R2, 0x1f, RZ ;  /* 0x0000001f02027819 */ /* 0x000fc800000006ff */
[----:B------:R-:W1:Y:S02]  /*b1a0*/  SYNCS.PHASECHK.TRANS64.TRYWAIT P0, [R5+URZ+0x18028], R2 ;  /* 0x01802802050075a7 */ /* 0x000e64000800017f */
[----:B-1----:R-:W-:Y:S05]  /*b1b0*/  @!P0 BRA `(.L_x_76) ;  /* 0x0000001000048947 */ /* 0x002fea0003800000 */
.L_x_109:
        /* <DEDUP_REMOVED lines=8> */
.L_x_77:
[----:B------:R-:W-:-:S04]  /*b240*/  LOP3.LUT P0, RZ, R0, 0x1f, RZ, 0xc0, !PT ;  /* 0x0000001f00ff7812 */ /* 0x000fc8000780c0ff */
[----:B------:R-:W-:-:S13]  /*b250*/  PLOP3.LUT P0, PT, P0, P2, PT, 0x2a, 0x0 ;  /* 0x000000000000781c */ /* 0x000fda0000704572 */
[----:B------:R-:W-:Y:S05]  /*b260*/  @P0 BRA `(.L_x_78) ;  /* 0x0000000000040947 */ /* 0x000fea0003800000 */
[----:B------:R-:W-:Y:S01]  /*b270*/  BPT.TRAP 0x1 ;  /* 0x000000040000795c */ /* 0x000fe20000300000 */
.L_x_78:
        /* <DEDUP_REMOVED lines=8> */
[----:B------:R-:W-:-:S05]  /*b300*/  UMOV UR19, URZ ;  /* 0x0000003f00137c82 */ /* 0x000fca0008000000 */
[----:B------:R-:W-:Y:S02]  /*b310*/  UIADD3 UR16, UR17, 0x4000, URZ ;  /* 0x0000400011107890 */ /* 0x000fe4000fffe03f */
[----:B------:R-:W-:-:S09]  /*b320*/  UIADD3 UR17, UR17, 0x18000, URZ ;  /* 0x0001800011117890 */ /* 0x000fd2000fffe03f */
[----:B------:R1:W-:Y:S02]  /*b330*/  UTMALDG.4D [UR16], [UR8], desc[UR12] ;  /* 0x00000c10080075b4 */ /* 0x0003e40008019000 */
[----:B-1----:R-:W-:Y:S01]  /*b340*/  NOP ;  /* 0x0000000000007918 */ /* 0x002fe20000000000 */
.L_x_75:
[----:B------:R-:W-:Y:S05]  /*b350*/  BSYNC B0 ;  /* 0x0000000000007941 */ /* 0x000fea0003800000 */
.L_x_74:
[----:B------:R-:W-:Y:S04]  /*b360*/  BSSY B0, `(.L_x_79) ;  /* 0x0000025000007945 */ /* 0x000fe80003800000 */
[----:B------:R-:W-:Y:S05]  /*b370*/  @!P3 BRA `(.L_x_80) ;  /* 0x00000000008cb947 */ /* 0x000fea0003800000 */
[----:B------:R-:W1:Y:S01]  /*b380*/  S2R R5, SR_CgaCtaId ;  /* 0x0000000000057919 */ /* 0x000e620000008800 */
[----:B------:R-:W-:-:S04]  /*b390*/  MOV R4, 0x400 ;  /* 0x0000040000047802 */ /* 0x000fc80000000f00 */
[----:B-1----:R-:W-:Y:S02]  /*b3a0*/  LEA R6, R5, R4, 0x18 ;  /* 0x0000000405067211 */ /* 0x002fe400078ec0ff */
[----:B------:R-:W-:-:S03]  /*b3b0*/  MOV R5, 0x1 ;  /* 0x0000000100057802 */ /* 0x000fc60000000f00 */
[----:B------:R-:W-:Y:S01]  /*b3c0*/  IMAD R4, R3, 0x8, R6 ;  /* 0x0000000803047824 */ /* 0x000fe200078e0206 */
[----:B------:R-:W-:-:S04]  /*b3d0*/  SHF.L.U32 R5, R5, 0x1f, RZ ;  /* 0x0000001f05057819 */ /* 0x000fc800000006ff */
[----:B------:R-:W1:Y:S02]  /*b3e0*/  SYNCS.PHASECHK.TRANS64.TRYWAIT P0, [R4+URZ+0x18060], R5 ;  /* 0x01806005040075a7 */ /* 0x000e64000800017f */
[----:B-1----:R-:W-:Y:S05]  /*b3f0*/  @!P0 BRA `(.L_x_81) ;  /* 0x0000000c00888947 */ /* 0x002fea0003800000 */
.L_x_110:
        /* <DEDUP_REMOVED lines=8> */
.L_x_82:
[----:B------:R-:W-:-:S04]  /*b480*/  LOP3.LUT P0, RZ, R0, 0x1f, RZ, 0xc0, !PT ;  /* 0x0000001f00ff7812 */ /* 0x000fc8000780c0ff */
[----:B------:R-:W-:-:S13]  /*b490*/  PLOP3.LUT P0, PT, P0, P2, PT, 0x2a, 0x0 ;  /* 0x000000000000781c */ /* 0x000fda0000704572 */
[----:B------:R-:W-:Y:S05]  /*b4a0*/  @P0 BRA `(.L_x_83) ;  /* 0x0000000000040947 */ /* 0x000fea0003800000 */
[----:B------:R-:W-:Y:S01]  /*b4b0*/  BPT.TRAP 0x1 ;  /* 0x000000040000795c */ /* 0x000fe20000300000 */
.L_x_83:
[----:B------:R-:W-:Y:S01]  /*b4c0*/  R2UR UR16, R3 ;  /* 0x00000000031072ca */ /* 0x000fe200000e0000 */
[----:B------:R-:W-:Y:S01]  /*b4d0*/  ULDC.64 UR8, c[0x0][0x198] ;  /* 0x0000660000087ab9 */ /* 0x000fe20000000a00 */
[----:B------:R-:W-:Y:S01]  /*b4e0*/  R2UR UR5, R6 ;  /* 0x00000000060572ca */ /* 0x000fe200000e0000 */
[----:B------:R-:W-:Y:S01]  /*b4f0*/  UIADD3 UR8, UP0, UR8, 0xf0, URZ ;  /* 0x000000f008087890 */ /* 0x000fe2000ff1e03f */
[----:B------:R-:W-:Y:S01]  /*b500*/  R2UR UR19, R7 ;  /* 0x00000000071372ca */ /* 0x000fe200000e0000 */
[----:B------:R-:W-:Y:S01]  /*b510*/  UMOV UR12, 0x0 ;  /* 0x00000000000c7882 */ /* 0x000fe20000000000 */
[----:B------:R-:W-:Y:S01]  /*b520*/  R2UR UR17, R4 ;  /* 0x00000000041172ca */ /* 0x000fe200000e0000 */
[----:B------:R-:W-:Y:S01]  /*b530*/  UIADD3.X UR9, URZ, UR9, URZ, UP0, !UPT ;  /* 0x000000093f097290 */ /* 0x000fe200087fe43f */
[----:B------:R-:W-:Y:S01]  /*b540*/  UMOV UR13, 0x10000000 ;  /* 0x10000000000d7882 */ /* 0x000fe20000000000 */
[----:B------:R-:W-:-:S06]  /*b550*/  UMOV UR18, URZ ;  /* 0x0000003f00127c82 */ /* 0x000fcc0008000000 */
[----:B------:R-:W-:Y:S02]  /*b560*/  ULEA UR16, UR16, UR5, 0xd ;  /* 0x0000000510107291 */ /* 0x000fe4000f8e683f */
[----:B------:R-:W-:Y:S02]  /*b570*/  UIADD3 UR19, UR11, UR19, URZ ;  /* 0x000000130b137290 */ /* 0x000fe4000fffe03f */
[----:B------:R-:W-:-:S09]  /*b580*/  UIADD3 UR17, UR17, 0x18050, URZ ;  /* 0x0001805011117890 */ /* 0x000fd2000fffe03f */
[----:B------:R1:W-:Y:S02]  /*b590*/  UTMALDG.4D [UR16], [UR8], desc[UR12] ;  /* 0x00000c10080075b4 */ /* 0x0003e40008019000 */
[----:B-1----:R-:W-:Y:S01]  /*b5a0*/  NOP ;  /* 0x0000000000007918 */ /* 0x002fe20000000000 */
.L_x_80:
[----:B------:R-:W-:Y:S05]  /*b5b0*/  BSYNC B0 ;  /* 0x0000000000007941 */ /* 0x000fea0003800000 */
.L_x_79:
[----:B------:R-:W-:Y:S01]  /*b5c0*/  BSSY B0, `(.L_x_84) ;  /* 0x0000027000007945 */ /* 0x000fe20003800000 */
[----:B------:R-:W-:-:S03]  /*b5d0*/  IMAD.MOV.U32 R8, RZ, RZ, RZ ;  /* 0x000000ffff087224 */ /* 0x000fc600078e00ff */
        /* <DEDUP_REMOVED lines=9> */
.L_x_111:
        /* <DEDUP_REMOVED lines=8> */
.L_x_87:
[----:B------:R-:W-:-:S04]  /*b6f0*/  LOP3.LUT P0, RZ, R0, 0x1f, RZ, 0xc0, !PT ;  /* 0x0000001f00ff7812 */ /* 0x000fc8000780c0ff */
[----:B------:R-:W-:-:S13]  /*b700*/  PLOP3.LUT P0, PT, P0, P2, PT, 0x2a, 0x0 ;  /* 0x000000000000781c */ /* 0x000fda0000704572 */
[----:B------:R-:W-:Y:S05]  /*b710*/  @P0 BRA `(.L_x_88) ;  /* 0x0000000000040947 */ /* 0x000fea0003800000 */
[----:B------:R-:W-:Y:S01]  /*b720*/  BPT.TRAP 0x1 ;  /* 0x000000040000795c */ /* 0x000fe20000300000 */
.L_x_88:
[C---:B------:R-:W-:Y:S01]  /*b730*/  IMAD R5, R2.reuse, 0x4000, R5 ;  /* 0x0000400002057824 */ /* 0x040fe200078e0205 */
[----:B------:R-:W-:Y:S01]  /*b740*/  R2UR UR17, R3 ;  /* 0x00000000031172ca */ /* 0x000fe200000e0000 */
[----:B------:R-:W-:Y:S01]  /*b750*/  ULDC.64 UR8, c[0x0][0x198] ;  /* 0x0000660000087ab9 */ /* 0x000fe20000000a00 */
[----:B------:R-:W-:Y:S01]  /*b760*/  UMOV UR12, 0x0 ;  /* 0x00000000000c7882 */ /* 0x000fe20000000000 */
[----:B------:R-:W-:Y:S01]  /*b770*/  UIADD3 UR8, UP0, UR8, 0x2f0, URZ ;  /* 0x000002f008087890 */ /* 0x000fe2000ff1e03f */
[----:B------:R-:W-:Y:S01]  /*b780*/  R2UR UR16, R5 ;  /* 0x00000000051072ca */ /* 0x000fe200000e0000 */
[----:B------:R-:W-:Y:S01]  /*b790*/  UMOV UR13, 0x10000000 ;  /* 0x10000000000d7882 */ /* 0x000fe20000000000 */
[----:B------:R-:W-:Y:S01]  /*b7a0*/  UMOV UR18, URZ ;  /* 0x0000003f00127c82 */ /* 0x000fe20008000000 */
[----:B------:R-:W-:Y:S01]  /*b7b0*/  UIADD3.X UR9, URZ, UR9, URZ, UP0, !UPT ;  /* 0x000000093f097290 */ /* 0x000fe200087fe43f */
[----:B------:R-:W-:Y:S01]  /*b7c0*/  MOV R8, 0x1 ;  /* 0x0000000100087802 */ /* 0x000fe20000000f00 */
[----:B------:R-:W-:Y:S01]  /*b7d0*/  UMOV UR19, URZ ;  /* 0x0000003f00137c82 */ /* 0x000fe20008000000 */
[----:B------:R-:W-:-:S03]  /*b7e0*/  VIADD R2, R2, 0x1 ;  /* 0x0000000102027836 */ /* 0x000fc60000000000 */
[----:B------:R-:W-:-:S04]  /*b7f0*/  UIADD3 UR17, UR17, 0x18000, URZ ;  /* 0x0001800011117890 */ /* 0x000fc8000fffe03f */
[----:B------:R-:W-:-:S09]  /*b800*/  UIADD3 UR16, UR16, 0x4000, URZ ;  /* 0x0000400010107890 */ /* 0x000fd2000fffe03f */
[----:B------:R1:W-:Y:S02]  /*b810*/  UTMALDG.4D [UR16], [UR8], desc[UR12] ;  /* 0x00000c10080075b4 */ /* 0x0003e40008019000 */
[----:B-1----:R-:W-:Y:S01]  /*b820*/  NOP ;  /* 0x0000000000007918 */ /* 0x002fe20000000000 */
.L_x_85:
[----:B------:R-:W-:Y:S05]  /*b830*/  BSYNC B0 ;  /* 0x0000000000007941 */ /* 0x000fea0003800000 */
.L_x_84:
[----:B------:R-:W-:-:S04]  /*b840*/  MOV R3, UR4 ;  /* 0x0000000400037c02 */ /* 0x000fc80008000f00 */
[----:B------:R-:W-:-:S13]  /*b850*/  ISETP.GE.AND P0, PT, R3, 0x2, PT ;  /* 0x000000020300780c */ /* 0x000fda0003f06270 */
[----:B------:R-:W-:Y:S05]  /*b860*/  @!P0 EXIT ;  /* 0x000000000000894d */ /* 0x000fea0003800000 */
[----:B------:R-:W-:Y:S01]  /*b870*/  USHF.L.U32 UR5, UR4, 0x1, URZ ;  /* 0x0000000104057899 */ /* 0x000fe2000800063f */
[----:B------:R-:W-:Y:S01]  /*b880*/  IMAD.U32 R3, RZ, RZ, UR6 ;  /* 0x00000006ff037e24 */ /* 0x000fe2000f8e00ff */
[----:B------:R-:W-:Y:S01]  /*b890*/  LOP3.LUT P0, RZ, R0, 0x1f, RZ, 0xc0, !PT ;  /* 0x0000001f00ff7812 */ /* 0x000fe2000780c0ff */
[----:B------:R-:W-:Y:S01]  /*b8a0*/  BSSY B0, `(.L_x_89) ;  /* 0x0000056000007945 */ /* 0x000fe20003800000 */
[----:B------:R-:W-:Y:S02]  /*b8b0*/  MOV R0, 0x1 ;  /* 0x0000000100007802 */ /* 0x000fe40000000f00 */
[----:B------:R-:W-:Y:S01]  /*b8c0*/  PLOP3.LUT P0, PT, P0, P2, PT, 0x2a, 0x0 ;  /* 0x000000000000781c */ /* 0x000fe20000704572 */
[----:B------:R-:W-:Y:S01]  /*b8d0*/  IMAD.U32 R9, RZ, RZ, UR5 ;  /* 0x00000005ff097e24 */ /* 0x000fe2000f8e00ff */
[----:B------:R-:W-:-:S11]  /*b8e0*/  LOP3.LUT R3, R3, 0x2, RZ, 0xfc, !PT ;  /* 0x0000000203037812 */ /* 0x000fd600078efcff */
.L_x_100:
[----:B------:R-:W-:Y:S04]  /*b8f0*/  BSSY B1, `(.L_x_90) ;  /* 0x0000025000017945 */ /* 0x000fe80003800000 */
[----:B------:R-:W-:Y:S05]  /*b900*/  @!P3 BRA `(.L_x_91) ;  /* 0x00000000008cb947 */ /* 0x000fea0003800000 */
[----:B------:R-:W1:Y:S01]  /*b910*/  S2R R5, SR_CgaCtaId ;  /* 0x0000000000057919 */ /* 0x000e620000008800 */
[----:B------:R-:W-:-:S04]  /*b920*/  MOV R4, 0x400 ;  /* 0x0000040000047802 */ /* 0x000fc80000000f00 */
[----:B-1----:R-:W-:Y:S02]  /*b930*/  LEA R5, R5, R4, 0x18 ;  /* 0x0000000405057211 */ /* 0x002fe400078ec0ff */
[----:B------:R-:W-:Y:S02]  /*b940*/  SHF.L.U32 R4, R0, 0x1f, RZ ;  /* 0x0000001f00047819 */ /* 0x000fe400000006ff */
[----:B------:R-:W-:-:S04]  /*b950*/  LEA R7, R2, R5, 0x3 ;  /* 0x0000000502077211 */ /* 0x000fc800078e18ff */
[----:B------:R-:W1:Y:S02]  /*b960*/  SYNCS.PHASECHK.TRANS64.TRYWAIT P4, [R7+URZ+0x18028], R4 ;  /* 0x01802804070075a7 */ /* 0x000e64000808017f */
[----:B-1----:R-:W-:Y:S05]  /*b970*/  @!P4 BRA `(.L_x_92) ;  /* 0x000000080050c947 */ /* 0x002fea0003800000 */
.L_x_112:
[----:B-1----:R-:W-:-:S04]  /*b980*/  @P2 IMAD.MOV.U32 R4, RZ, RZ, 0x4000 ;  /* 0x00004000ff042424 */ /* 0x002fc800078e00ff */
[----:B------:R1:W-:Y:S02]  /*b990*/  @P2 SYNCS.ARRIVE.TRANS64 RZ, [R7+URZ+0x18000], R4 ;  /* 0x0180000407ff29a7 */ /* 0x0003e4000800003f */
[----:B-1----:R-:W-:-:S04]  /*b9a0*/  PRMT R4, R3, 0x9910, RZ ;  /* 0x0000991003047816 */ /* 0x002fc800000000ff */
[----:B------:R-:W-:-:S13]  /*b9b0*/  ISETP.NE.AND P4, PT, R4, 0x2, PT ;  /* 0x000000020400780c */ /* 0x000fda0003f85270 */
[----:B------:R-:W-:Y:S05]  /*b9c0*/  @P4 BRA `(.L_x_93) ;  /* 0x0000000000044947 */ /* 0x000fea0003800000 */
[----:B------:R-:W-:Y:S01]  /*b9d0*/  BPT.TRAP 0x1 ;  /* 0x000000040000795c */ /* 0x000fe20000300000 */
.L_x_93:
[----:B------:R-:W-:Y:S05]  /*b9e0*/  @P0 BRA `(.L_x_94) ;  /* 0x0000000000040947 */ /* 0x000fea0003800000 */
[----:B------:R-:W-:Y:S01]  /*b9f0*/  BPT.TRAP 0x1 ;  /* 0x000000040000795c */ /* 0x000fe20000300000 */
.L_x_94:
[----:B------:R-:W-:Y:S01]  /*ba00*/  LEA R5, R2, R5, 0xe ;  /* 0x0000000502057211 */ /* 0x000fe200078e70ff */
[----:B------:R-:W-:Y:S01]  /*ba10*/  ULDC.64 UR8, c[0x0][0x198] ;  /* 0x0000660000087ab9 */ /* 0x000fe20000000a00 */
[----:B------:R-:W-:Y:S01]  /*ba20*/  R2UR UR17, R7 ;  /* 0x00000000071172ca */ /* 0x000fe200000e0000 */
[----:B------:R-:W-:Y:S01]  /*ba30*/  UIADD3 UR8, UP0, UR8, 0x1f0, URZ ;  /* 0x000001f008087890 */ /* 0x000fe2000ff1e03f */
[----:B------:R-:W-:Y:S01]  /*ba40*/  R2UR UR16, R5 ;  /* 0x00000000051072ca */ /* 0x000fe200000e0000 */
[----:B------:R-:W-:Y:S01]  /*ba50*/  UMOV UR12, 0x0 ;  /* 0x00000000000c7882 */ /* 0x000fe20000000000 */
[----:B------:R-:W-:Y:S01]  /*ba60*/  R2UR UR19, R8 ;  /* 0x00000000081372ca */ /* 0x000fe200000e0000 */
[----:B------:R-:W-:Y:S01]  /*ba70*/  UIADD3.X UR9, URZ, UR9, URZ, UP0, !UPT ;  /* 0x000000093f097290 */ /* 0x000fe200087fe43f */
[----:B------:R-:W-:Y:S01]  /*ba80*/  VIADD R2, R2, 0x1 ;  /* 0x0000000102027836 */ /* 0x000fe20000000000 */
[----:B------:R-:W-:Y:S01]  /*ba90*/  UMOV UR13, 0x10000000 ;  /* 0x10000000000d7882 */ /* 0x000fe20000000000 */
[----:B------:R-:W-:-:S03]  /*baa0*/  UMOV UR18, URZ ;  /* 0x0000003f00127c82 */ /* 0x000fc60008000000 */
[C---:B------:R-:W-:Y:S02]  /*bab0*/  ISETP.NE.AND P4, PT, R2.reuse, 0x5, PT ;  /* 0x000000050200780c */ /* 0x040fe40003f85270 */
[----:B------:R-:W-:Y:S02]  /*bac0*/  UIADD3 UR17, UR17, 0x18000, URZ ;  /* 0x0001800011117890 */ /* 0x000fe4000fffe03f */
[----:B------:R-:W-:Y:S01]  /*bad0*/  UIADD3 UR16, UR16, 0x4000, URZ ;  /* 0x0000400010107890 */ /* 0x000fe2000fffe03f */
[----:B------:R-:W-:Y:S01]  /*bae0*/  SEL R5, RZ, 0x1, P4 ;  /* 0x00000001ff057807 */ /* 0x000fe20002000000 */
[----:B------:R-:W-:Y:S01]  /*baf0*/  USHF.L.U32 UR19, UR19, 0x7, URZ ;  /* 0x0000000713137899 */ /* 0x000fe2000800063f */
[----:B------:R-:W-:Y:S02]  /*bb00*/  SEL R2, R2, RZ, P4 ;  /* 0x000000ff02027207 */ /* 0x000fe40002000000 */
[----:B------:R-:W-:-:S06]  /*bb10*/  LOP3.LUT R0, R0, R5, RZ, 0x3c, !PT ;  /* 0x0000000500007212 */ /* 0x000fcc00078e3cff */
[----:B------:R1:W-:Y:S02]  /*bb20*/  UTMALDG.4D [UR16], [UR8], desc[UR12] ;  /* 0x00000c10080075b4 */ /* 0x0003e40008019000 */
[----:B-1----:R-:W-:Y:S01]  /*bb30*/  NOP ;  /* 0x0000000000007918 */ /* 0x002fe20000000000 */
.L_x_91:
[----:B------:R-:W-:Y:S05]  /*bb40*/  BSYNC B1 ;  /* 0x0000000000017941 */ /* 0x000fea0003800000 */
.L_x_90:
[----:B------:R-:W-:Y:S01]  /*bb50*/  ISETP.LT.OR P4, PT, R9, 0x4, !P3 ;  /* 0x000000040900780c */ /* 0x000fe20005f81670 */
[----:B------:R-:W-:-:S12]  /*bb60*/  BSSY B1, `(.L_x_95) ;  /* 0x0000026000017945 */ /* 0x000fd80003800000 */
[----:B------:R-:W-:Y:S05]  /*bb70*/  @P4 BRA `(.L_x_96) ;  /* 0x0000000000904947 */ /* 0x000fea0003800000 */
[----:B------:R-:W1:Y:S01]  /*bb80*/  S2R R5, SR_CgaCtaId ;  /* 0x0000000000057919 */ /* 0x000e620000008800 */
[----:B------:R-:W-:Y:S02]  /*bb90*/  MOV R4, 0x400 ;  /* 0x0000040000047802 */ /* 0x000fe40000000f00 */
[----:B------:R-:W-:Y:S02]  /*bba0*/  SHF.L.U32 R7, R0, 0x1f, RZ ;  /* 0x0000001f00077819 */ /* 0x000fe400000006ff */
[----:B-1----:R-:W-:-:S04]  /*bbb0*/  LEA R5, R5, R4, 0x18 ;  /* 0x0000000405057211 */ /* 0x002fc800078ec0ff */
[----:B------:R-:W-:-:S04]  /*bbc0*/  LEA R4, R2, R5, 0x3 ;  /* 0x0000000502047211 */ /* 0x000fc800078e18ff */
[----:B------:R-:W1:Y:S02]  /*bbd0*/  SYNCS.PHASECHK.TRANS64.TRYWAIT P4, [R4+URZ+0x18028], R7 ;  /* 0x01802807040075a7 */ /* 0x000e64000808017f */
[----:B-1----:R-:W-:Y:S05]  /*bbe0*/  @!P4 BRA `(.L_x_97) ;  /* 0x0000000400c8c947 */ /* 0x002fea0003800000 */
.L_x_113:
[----:B------:R-:W-:Y:S01]  /*bbf0*/  PRMT R6, R3, 0x9910, RZ ;  /* 0x0000991003067816 */ /* 0x000fe200000000ff */
[----:B-1----:R-:W-:-:S03]  /*bc00*/  @P1 IMAD.MOV.U32 R7, RZ, RZ, 0x4000 ;  /* 0x00004000ff071424 */ /* 0x002fc600078e00ff */
[----:B------:R-:W-:Y:S01]  /*bc10*/  ISETP.NE.AND P4, PT, R6, 0x2, PT ;  /* 0x000000020600780c */ /* 0x000fe20003f85270 */
[----:B------:R1:W-:-:S12]  /*bc20*/  @P1 SYNCS.ARRIVE.TRANS64 RZ, [R4+URZ+0x18000], R7 ;  /* 0x0180000704ff19a7 */ /* 0x0003d8000800003f */
[----:B-1----:R-:W-:Y:S05]  /*bc30*/  @P4 BRA `(.L_x_98) ;  /* 0x0000000000044947 */ /* 0x002fea0003800000 */
[----:B------:R-:W-:Y:S01]  /*bc40*/  BPT.TRAP 0x1 ;  /* 0x000000040000795c */ /* 0x000fe20000300000 */
.L_x_98:
[----:B------:R-:W-:Y:S05]  /*bc50*/  @P0 BRA `(.L_x_99) ;  /* 0x0000000000040947 */ /* 0x000fea0003800000 */
[----:B------:R-:W-:Y:S01]  /*bc60*/  BPT.TRAP 0x1 ;  /* 0x000000040000795c */ /* 0x000fe20000300000 */
.L_x_99:
        /* <DEDUP_REMOVED lines=10> */
[----:B------:R-:W-:Y:S01]  /*bd10*/  UMOV UR18, URZ ;  /* 0x0000003f00127c82 */ /* 0x000fe20008000000 */
[----:B------:R-:W-:-:S02]  /*bd20*/  IADD3 R8, R8, 0x1, RZ ;  /* 0x0000000108087810 */ /* 0x000fc40007ffe0ff */
        /* <DEDUP_REMOVED lines=9> */
.L_x_96:
[----:B------:R-:W-:Y:S05]  /*bdc0*/  BSYNC B1 ;  /* 0x0000000000017941 */ /* 0x000fea0003800000 */
.L_x_95:
[C---:B------:R-:W-:Y:S01]  /*bdd0*/  ISETP.GT.AND P4, PT, R9.reuse, 0x4, PT ;  /* 0x000000040900780c */ /* 0x040fe20003f84270 */
[----:B------:R-:W-:-:S12]  /*bde0*/  VIADD R9, R9, 0xfffffffe ;  /* 0xfffffffe09097836 */ /* 0x000fd80000000000 */
[----:B------:R-:W-:Y:S05]  /*bdf0*/  @P4 BRA `(.L_x_100) ;  /* 0xfffffff800bc4947 */ /* 0x000fea000383ffff */
[----:B------:R-:W-:Y:S05]  /*be00*/  BSYNC B0 ;  /* 0x0000000000007941 */ /* 0x000fea0003800000 */
.L_x_89:
[----:B------:R-:W-:Y:S05]  /*be10*/  EXIT ;  /* 0x000000000000794d */ /* 0x000fea0003800000 */
.L_x_15:
[----:B-1----:R-:W-:-:S04]  /*be20*/  MOV R3, UR6 ;  /* 0x0000000600037c02 */ /* 0x002fc80008000f00 */
[----:B------:R1:W2:Y:S03]  /*be30*/  SYNCS.PHASECHK.TRANS64.TRYWAIT P1, [R3+URZ+0x18050], R6 ;  /* 0x01805006030075a7 */ /* 0x0002a6000802017f */
[----:B--2---:R-:W-:Y:S05]  /*be40*/  @!P1 NANOSLEEP.SYNCS 0x989680 ;  /* 0x009896800000995d */ /* 0x004fea0003900000 */
[----:B------:R-:W2:Y:S02]  /*be50*/  @!P1 SYNCS.PHASECHK.TRANS64 P1, [R3+URZ+0x18050], R6 ;  /* 0x01805006030095a7 */ /* 0x000ea4000802007f */
[----:B--2---:R-:W-:Y:S05]  /*be60*/  @!P1 BRA `(.L_x_15) ;  /* 0xfffffffc00ec9947 */ /* 0x004fea000383ffff */
[----:B------:R-:W-:Y:S05]  /*be70*/  BRA `(.L_x_101) ;  /* 0xffffff5000147947 */ /* 0x000fea000383ffff */
.L_x_17:
[----:B--2---:R-:W-:-:S04]  /*be80*/  IMAD.U32 R2, RZ, RZ, UR36 ;  /* 0x00000024ff027e24 */ /* 0x004fc8000f8e00ff */
[----:B------:R2:W3:Y:S03]  /*be90*/  SYNCS.PHASECHK.TRANS64.TRYWAIT P1, [R2+URZ+0x18000], R9 ;  /* 0x01800009020075a7 */ /* 0x0004e6000802017f */
[----:B---3--:R-:W-:Y:S05]  /*bea0*/  @!P1 NANOSLEEP.SYNCS 0x989680 ;  /* 0x009896800000995d */ /* 0x008fea0003900000 */
[----:B------:R-:W3:Y:S02]  /*beb0*/  @!P1 SYNCS.PHASECHK.TRANS64 P1, [R2+URZ+0x18000], R9 ;  /* 0x01800009020095a7 */ /* 0x000ee4000802007f */
[----:B---3--:R-:W-:Y:S05]  /*bec0*/  @!P1 BRA `(.L_x_17) ;  /* 0xfffffffc00ec9947 */ /* 0x008fea000383ffff */
[----:B------:R-:W-:Y:S05]  /*bed0*/  BRA `(.L_x_102) ;  /* 0xffffff5000207947 */ /* 0x000fea000383ffff */
.L_x_18:
[----:B-1----:R-:W-:-:S04]  /*bee0*/  MOV R3, UR23 ;  /* 0x0000001700037c02 */ /* 0x002fc80008000f00 */
[----:B------:R1:W2:Y:S03]  /*bef0*/  SYNCS.PHASECHK.TRANS64.TRYWAIT P1, [R3+URZ+-0x8], R2 ;  /* 0xfffff802030075a7 */ /* 0x0002a6000802017f */
[----:B--2---:R-:W-:Y:S05]  /*bf00*/  @!P1 NANOSLEEP.SYNCS 0x989680 ;  /* 0x009896800000995d */ /* 0x004fea0003900000 */
[----:B------:R-:W2:Y:S02]  /*bf10*/  @!P1 SYNCS.PHASECHK.TRANS64 P1, [R3+URZ+-0x8], R2 ;  /* 0xfffff802030095a7 */ /* 0x000ea4000802007f */
[----:B--2---:R-:W-:Y:S05]  /*bf20*/  @!P1 BRA `(.L_x_18) ;  /* 0xfffffffc00ec9947 */ /* 0x004fea000383ffff */
[----:B------:R-:W-:Y:S05]  /*bf30*/  BRA `(.L_x_103) ;  /* 0xffffff50001c7947 */ /* 0x000fea000383ffff */
.L_x_20:
[----:B-1----:R-:W-:-:S04]  /*bf40*/  IMAD.U32 R10, RZ, RZ, UR36 ;  /* 0x00000024ff0a7e24 */ /* 0x002fc8000f8e00ff */
[----:B------:R1:W2:Y:S03]  /*bf50*/  SYNCS.PHASECHK.TRANS64.TRYWAIT P1, [R10+URZ+0x18008], R9 ;  /* 0x018008090a0075a7 */ /* 0x0002a6000802017f */
[----:B--2---:R-:W-:Y:S05]  /*bf60*/  @!P1 NANOSLEEP.SYNCS 0x989680 ;  /* 0x009896800000995d */ /* 0x004fea0003900000 */
[----:B------:R-:W2:Y:S02]  /*bf70*/  @!P1 SYNCS.PHASECHK.TRANS64 P1, [R10+URZ+0x18008], R9 ;  /* 0x018008090a0095a7 */ /* 0x000ea4000802007f */
[----:B--2---:R-:W-:Y:S05]  /*bf80*/  @!P1 BRA `(.L_x_20) ;  /* 0xfffffffc00ec9947 */ /* 0x004fea000383ffff */
[----:B------:R-:W-:Y:S05]  /*bf90*/  BRA `(.L_x_104) ;  /* 0xffffff7800807947 */ /* 0x000fea000383ffff */
.L_x_25:
[----:B-1----:R-:W-:-:S04]  /*bfa0*/  MOV R6, UR6 ;  /* 0x0000000600067c02 */ /* 0x002fc80008000f00 */
[----:B------:R1:W2:Y:S03]  /*bfb0*/  SYNCS.PHASECHK.TRANS64.TRYWAIT P2, [R6+URZ+0x18000], R5 ;  /* 0x01800005060075a7 */ /* 0x0002a6000804017f */
[----:B--2---:R-:W-:Y:S05]  /*bfc0*/  @!P2 NANOSLEEP.SYNCS 0x989680 ;  /* 0x009896800000a95d */ /* 0x004fea0003900000 */
[----:B------:R-:W2:Y:S02]  /*bfd0*/  @!P2 SYNCS.PHASECHK.TRANS64 P2, [R6+URZ+0x18000], R5 ;  /* 0x018000050600a5a7 */ /* 0x000ea4000804007f */
[----:B--2---:R-:W-:Y:S05]  /*bfe0*/  @!P2 BRA `(.L_x_25) ;  /* 0xfffffffc00eca947 */ /* 0x004fea000383ffff */
[----:B------:R-:W-:Y:S05]  /*bff0*/  BRA `(.L_x_105) ;  /* 0xffffff7c008c7947 */ /* 0x000fea000383ffff */
.L_x_29:
[----:B-1----:R-:W-:-:S04]  /*c000*/  IMAD.U32 R10, RZ, RZ, UR6 ;  /* 0x00000006ff0a7e24 */ /* 0x002fc8000f8e00ff */
[----:B------:R1:W2:Y:S03]  /*c010*/  SYNCS.PHASECHK.TRANS64.TRYWAIT P2, [R10+URZ+0x18000], R13 ;  /* 0x0180000d0a0075a7 */ /* 0x0002a6000804017f */
[----:B--2---:R-:W-:Y:S05]  /*c020*/  @!P2 NANOSLEEP.SYNCS 0x989680 ;  /* 0x009896800000a95d */ /* 0x004fea0003900000 */
[----:B------:R-:W2:Y:S02]  /*c030*/  @!P2 SYNCS.PHASECHK.TRANS64 P2, [R10+URZ+0x18000], R13 ;  /* 0x0180000d0a00a5a7 */ /* 0x000ea4000804007f */
[----:B--2---:R-:W-:Y:S05]  /*c040*/  @!P2 BRA `(.L_x_29) ;  /* 0xfffffffc00eca947 */ /* 0x004fea000383ffff */
[----:B------:R-:W-:Y:S05]  /*c050*/  BRA `(.L_x_28) ;  /* 0xffffffa000647947 */ /* 0x000fea000383ffff */
.L_x_37:
[----:B-1----:R-:W-:-:S04]  /*c060*/  MOV R6, UR6 ;  /* 0x0000000600067c02 */ /* 0x002fc80008000f00 */
[----:B------:R1:W2:Y:S03]  /*c070*/  SYNCS.PHASECHK.TRANS64.TRYWAIT P2, [R6+URZ+0x18000], R5 ;  /* 0x01800005060075a7 */ /* 0x0002a6000804017f */
[----:B--2---:R-:W-:Y:S05]  /*c080*/  @!P2 NANOSLEEP.SYNCS 0x989680 ;  /* 0x009896800000a95d */ /* 0x004fea0003900000 */
[----:B------:R-:W2:Y:S02]  /*c090*/  @!P2 SYNCS.PHASECHK.TRANS64 P2, [R6+URZ+0x18000], R5 ;  /* 0x018000050600a5a7 */ /* 0x000ea4000804007f */
[----:B--2---:R-:W-:Y:S05]  /*c0a0*/  @!P2 BRA `(.L_x_37) ;  /* 0xfffffffc00eca947 */ /* 0x004fea000383ffff */
[----:B------:R-:W-:Y:S05]  /*c0b0*/  BRA `(.L_x_106) ;  /* 0xffffffa400a07947 */ /* 0x000fea000383ffff */
.L_x_41:
[----:B-1----:R-:W-:-:S04]  /*c0c0*/  IMAD.U32 R11, RZ, RZ, UR6 ;  /* 0x00000006ff0b7e24 */ /* 0x002fc8000f8e00ff */
[----:B------:R1:W2:Y:S03]  /*c0d0*/  SYNCS.PHASECHK.TRANS64.TRYWAIT P2, [R11+URZ+0x18000], R10 ;  /* 0x0180000a0b0075a7 */ /* 0x0002a6000804017f */
[----:B--2---:R-:W-:Y:S05]  /*c0e0*/  @!P2 NANOSLEEP.SYNCS 0x989680 ;  /* 0x009896800000a95d */ /* 0x004fea0003900000 */
[----:B------:R-:W2:Y:S02]  /*c0f0*/  @!P2 SYNCS.PHASECHK.TRANS64 P2, [R11+URZ+0x18000], R10 ;  /* 0x0180000a0b00a5a7 */ /* 0x000ea4000804007f */
[----:B--2---:R-:W-:Y:S05]  /*c100*/  @!P2 BRA `(.L_x_41) ;  /* 0xfffffffc00eca947 */ /* 0x004fea000383ffff */
[----:B------:R-:W-:Y:S05]  /*c110*/  BRA `(.L_x_40) ;  /* 0xffffffd000f47947 */ /* 0x000fea000383ffff */
.L_x_57:
[----:B-1----:R-:W-:-:S04]  /*c120*/  MOV R3, UR23 ;  /* 0x0000001700037c02 */ /* 0x002fc80008000f00 */
[----:B------:R1:W2:Y:S03]  /*c130*/  SYNCS.PHASECHK.TRANS64.TRYWAIT P0, [R3+URZ+0x8], R0 ;  /* 0x00000800030075a7 */ /* 0x0002a6000800017f */
[----:B--2---:R-:W-:Y:S05]  /*c140*/  @!P0 NANOSLEEP.SYNCS 0x989680 ;  /* 0x009896800000895d */ /* 0x004fea0003900000 */
[----:B------:R-:W2:Y:S02]  /*c150*/  @!P0 SYNCS.PHASECHK.TRANS64 P0, [R3+URZ+0x8], R0 ;  /* 0x00000800030085a7 */ /* 0x000ea4000800007f */
[----:B--2---:R-:W-:Y:S05]  /*c160*/  @!P0 BRA `(.L_x_57) ;  /* 0xfffffffc00ec8947 */ /* 0x004fea000383ffff */
[----:B------:R-:W-:Y:S05]  /*c170*/  BRA `(.L_x_107) ;  /* 0xffffffdc00787947 */ /* 0x000fea000383ffff */
.L_x_71:
[----:B-1----:R1:W2:Y:S02]  /*c180*/  SYNCS.PHASECHK.TRANS64.TRYWAIT P0, [R4+URZ+0x18060], R3 ;  /* 0x01806003040075a7 */ /* 0x0022a4000800017f */
[----:B--2---:R-:W-:Y:S05]  /*c190*/  @!P0 NANOSLEEP.SYNCS 0x989680 ;  /* 0x009896800000895d */ /* 0x004fea0003900000 */
[----:B------:R-:W2:Y:S02]  /*c1a0*/  @!P0 SYNCS.PHASECHK.TRANS64 P0, [R4+URZ+0x18060], R3 ;  /* 0x01806003040085a7 */ /* 0x000ea4000800007f */
[----:B--2---:R-:W-:Y:S05]  /*c1b0*/  @!P0 BRA `(.L_x_71) ;  /* 0xfffffffc00f08947 */ /* 0x004fea000383ffff */
[----:B------:R-:W-:Y:S05]  /*c1c0*/  BRA `(.L_x_108) ;  /* 0xffffffec00687947 */ /* 0x000fea000383ffff */
.L_x_76:
[----:B-1----:R1:W2:Y:S02]  /*c1d0*/  SYNCS.PHASECHK.TRANS64.TRYWAIT P0, [R5+URZ+0x18028], R2 ;  /* 0x01802802050075a7 */ /* 0x0022a4000800017f */
[----:B--2---:R-:W-:Y:S05]  /*c1e0*/  @!P0 NANOSLEEP.SYNCS 0x989680 ;  /* 0x009896800000895d */ /* 0x004fea0003900000 */
[----:B------:R-:W2:Y:S02]  /*c1f0*/  @!P0 SYNCS.PHASECHK.TRANS64 P0, [R5+URZ+0x18028], R2 ;  /* 0x01802802050085a7 */ /* 0x000ea4000800007f */
[----:B--2---:R-:W-:Y:S05]  /*c200*/  @!P0 BRA `(.L_x_76) ;  /* 0xfffffffc00f08947 */ /* 0x004fea000383ffff */
[----:B------:R-:W-:Y:S05]  /*c210*/  BRA `(.L_x_109) ;  /* 0xffffffec00e87947 */ /* 0x000fea000383ffff */
.L_x_81:
[----:B-1----:R1:W2:Y:S02]  /*c220*/  SYNCS.PHASECHK.TRANS64.TRYWAIT P0, [R4+URZ+0x18060], R5 ;  /* 0x01806005040075a7 */ /* 0x0022a4000800017f */
[----:B--2---:R-:W-:Y:S05]  /*c230*/  @!P0 NANOSLEEP.SYNCS 0x989680 ;  /* 0x009896800000895d */ /* 0x004fea0003900000 */
[----:B------:R-:W2:Y:S02]  /*c240*/  @!P0 SYNCS.PHASECHK.TRANS64 P0, [R4+URZ+0x18060], R5 ;  /* 0x01806005040085a7 */ /* 0x000ea4000800007f */
[----:B--2---:R-:W-:Y:S05]  /*c250*/  @!P0 BRA `(.L_x_81) ;  /* 0xfffffffc00f08947 */ /* 0x004fea000383ffff */
[----:B------:R-:W-:Y:S05]  /*c260*/  BRA `(.L_x_110) ;  /* 0xfffffff000647947 */ /* 0x000fea000383ffff */
.L_x_86:
[----:B-1----:R1:W2:Y:S02]  /*c270*/  SYNCS.PHASECHK.TRANS64.TRYWAIT P0, [R3+URZ+0x18028], R4 ;  /* 0x01802804030075a7 */ /* 0x0022a4000800017f */
[----:B--2---:R-:W-:Y:S05]  /*c280*/  @!P0 NANOSLEEP.SYNCS 0x989680 ;  /* 0x009896800000895d */ /* 0x004fea0003900000 */
[----:B------:R-:W2:Y:S02]  /*c290*/  @!P0 SYNCS.PHASECHK.TRANS64 P0, [R3+URZ+0x18028], R4 ;  /* 0x01802804030085a7 */ /* 0x000ea4000800007f */
[----:B--2---:R-:W-:Y:S05]  /*c2a0*/  @!P0 BRA `(.L_x_86) ;  /* 0xfffffffc00f08947 */ /* 0x004fea000383ffff */
[----:B------:R-:W-:Y:S05]  /*c2b0*/  BRA `(.L_x_111) ;  /* 0xfffffff000ec7947 */ /* 0x000fea000383ffff */
.L_x_92:
[----:B-1----:R1:W2:Y:S02]  /*c2c0*/  SYNCS.PHASECHK.TRANS64.TRYWAIT P4, [R7+URZ+0x18028], R4 ;  /* 0x01802804070075a7 */ /* 0x0022a4000808017f */
[----:B--2---:R-:W-:Y:S05]  /*c2d0*/  @!P4 NANOSLEEP.SYNCS 0x989680 ;  /* 0x009896800000c95d */ /* 0x004fea0003900000 */
[----:B------:R-:W2:Y:S02]  /*c2e0*/  @!P4 SYNCS.PHASECHK.TRANS64 P4, [R7+URZ+0x18028], R4 ;  /* 0x018028040700c5a7 */ /* 0x000ea4000808007f */
[----:B--2---:R-:W-:Y:S05]  /*c2f0*/  @!P4 BRA `(.L_x_92) ;  /* 0xfffffffc00f0c947 */ /* 0x004fea000383ffff */
[----:B------:R-:W-:Y:S05]  /*c300*/  BRA `(.L_x_112) ;  /* 0xfffffff4009c7947 */ /* 0x000fea000383ffff */
.L_x_97:
[----:B-1----:R1:W2:Y:S02]  /*c310*/  SYNCS.PHASECHK.TRANS64.TRYWAIT P4, [R4+URZ+0x18028], R7 ;  /* 0x01802807040075a7 */ /* 0x0022a4000808017f */
[----:B--2---:R-:W-:Y:S05]  /*c320*/  @!P4 NANOSLEEP.SYNCS 0x989680 ;  /* 0x009896800000c95d */ /* 0x004fea0003900000 */
[----:B------:R-:W2:Y:S02]  /*c330*/  @!P4 SYNCS.PHASECHK.TRANS64 P4, [R4+URZ+0x18028], R7 ;  /* 0x018028070400c5a7 */ /* 0x000ea4000808007f */
[----:B--2---:R-:W-:Y:S05]  /*c340*/  @!P4 BRA `(.L_x_97) ;  /* 0xfffffffc00f0c947 */ /* 0x004fea000383ffff */
[----:B------:R-:W-:Y:S05]  /*c350*/  BRA `(.L_x_113) ;  /* 0xfffffff800247947 */ /* 0x000fea000383ffff */
        .weak           $__internal_0_$__cuda_sm20_rcp_rn_f32_slowpath
        .type           $__internal_0_$__cuda_sm20_rcp_rn_f32_slowpath,@function
        .size           $__internal_0_$__cuda_sm20_rcp_rn_f32_slowpath,(.L_x_119 - $__internal_0_$__cuda_sm20_rcp_rn_f32_slowpath)
$__internal_0_$__cuda_sm20_rcp_rn_f32_slowpath:
[----:B------:R-:W-:Y:S01]  /*c360*/  IMAD.SHL.U32 R0, R2, 0x2, RZ ;  /* 0x0000000202007824 */ /* 0x000fe200078e00ff */
[----:B------:R-:W-:Y:S04]  /*c370*/  BSSY B2, `(.L_x_114) ;  /* 0x0000030000027945 */ /* 0x000fe80003800000 */
[----:B------:R-:W-:-:S04]  /*c380*/  SHF.R.U32.HI R13, RZ, 0x18, R0 ;  /* 0x00000018ff0d7819 */ /* 0x000fc80000011600 */
[----:B------:R-:W-:-:S13]  /*c390*/  ISETP.NE.U32.AND P0, PT, R13, RZ, PT ;  /* 0x000000ff0d00720c */ /* 0x000fda0003f05070 */
[----:B------:R-:W-:Y:S05]  /*c3a0*/  @P0 BRA `(.L_x_115) ;  /* 0x0000000000280947 */ /* 0x000fea0003800000 */
[----:B------:R-:W-:-:S04]  /*c3b0*/  SHF.L.U32 R0, R2, 0x1, RZ ;  /* 0x0000000102007819 */ /* 0x000fc800000006ff */
[----:B------:R-:W-:-:S13]  /*c3c0*/  ISETP.NE.AND P0, PT, R0, RZ, PT ;  /* 0x000000ff0000720c */ /* 0x000fda0003f05270 */
[----:B------:R-:W-:Y:S01]  /*c3d0*/  @P0 FFMA R7, R2, 1.84467440737095516160e+19, RZ ;  /* 0x5f80000002070823 */ /* 0x000fe200000000ff */
[----:B------:R-:W-:Y:S08]  /*c3e0*/  @!P0 MUFU.RCP R3, R2 ;  /* 0x0000000200038308 */ /* 0x000ff00000001000 */
[----:B------:R-:W1:Y:S02]  /*c3f0*/  @P0 MUFU.RCP R0, R7 ;  /* 0x0000000700000308 */ /* 0x000e640000001000 */
[----:B-1----:R-:W-:-:S04]  /*c400*/  @P0 FFMA R12, R7, R0, -1 ;  /* 0xbf800000070c0423 */ /* 0x002fc80000000000 */
[----:B------:R-:W-:-:S04]  /*c410*/  @P0 FADD.FTZ R13, -R12, -RZ ;  /* 0x800000ff0c0d0221 */ /* 0x000fc80000010100 */
[----:B------:R-:W-:-:S04]  /*c420*/  @P0 FFMA R0, R0, R13, R0 ;  /* 0x0000000d00000223 */ /* 0x000fc80000000000 */
[----:B------:R-:W-:Y:S01]  /*c430*/  @P0 FFMA R3, R0, 1.84467440737095516160e+19, RZ ;  /* 0x5f80000000030823 */ /* 0x000fe200000000ff */
[----:B------:R-:W-:Y:S06]  /*c440*/  BRA `(.L_x_116) ;  /* 0x0000000000887947 */ /* 0x000fec0003800000 */
.L_x_115:
[----:B------:R-:W-:-:S05]  /*c450*/  VIADD R19, R13, 0xffffff03 ;  /* 0xffffff030d137836 */ /* 0x000fca0000000000 */
[----:B------:R-:W-:-:S13]  /*c460*/  ISETP.GT.U32.AND P0, PT, R19, 0x1, PT ;  /* 0x000000011300780c */ /* 0x000fda0003f04070 */
[----:B------:R-:W-:Y:S05]  /*c470*/  @P0 BRA `(.L_x_117) ;  /* 0x0000000000780947 */ /* 0x000fea0003800000 */
[----:B------:R-:W-:Y:S02]  /*c480*/  LOP3.LUT R0, R2, 0x7fffff, RZ, 0xc0, !PT ;  /* 0x007fffff02007812 */ /* 0x000fe400078ec0ff */
[----:B------:R-:W-:Y:S02]  /*c490*/  MOV R14, 0x3 ;  /* 0x00000003000e7802 */ /* 0x000fe40000000f00 */
[----:B------:R-:W-:Y:S02]  /*c4a0*/  LOP3.LUT R0, R0, 0x3f800000, RZ, 0xfc, !PT ;  /* 0x3f80000000007812 */ /* 0x000fe400078efcff */
[----:B------:R-:W-:Y:S02]  /*c4b0*/  SHF.L.U32 R14, R14, R19, RZ ;  /* 0x000000130e0e7219 */ /* 0x000fe400000006ff */
[----:B------:R-:W1:Y:S02]  /*c4c0*/  MUFU.RCP R3, R0 ;  /* 0x0000000000037308 */ /* 0x000e640000001000 */
[----:B-1----:R-:W-:-:S04]  /*c4d0*/  FFMA R7, R0, R3, -1 ;  /* 0xbf80000000077423 */ /* 0x002fc80000000003 */
[----:B------:R-:W-:-:S04]  /*c4e0*/  FADD.FTZ R12, -R7, -RZ ;  /* 0x800000ff070c7221 */ /* 0x000fc80000010100 */
[CCC-:B------:R-:W-:Y:S01]  /*c4f0*/  FFMA.RM R7, R3.reuse, R12.reuse, R3.reuse ;  /* 0x0000000c03077223 */ /* 0x1c0fe20000004003 */
[----:B------:R-:W-:-:S04]  /*c500*/  FFMA.RP R12, R3, R12, R3 ;  /* 0x0000000c030c7223 */ /* 0x000fc80000008003 */
[C---:B------:R-:W-:Y:S02]  /*c510*/  LOP3.LUT R3, R7.reuse, 0x7fffff, RZ, 0xc0, !PT ;  /* 0x007fffff07037812 */ /* 0x040fe400078ec0ff */
[----:B------:R-:W-:Y:S02]  /*c520*/  FSETP.NEU.FTZ.AND P0, PT, R7, R12, PT ;  /* 0x0000000c0700720b */ /* 0x000fe40003f1d000 */
[----:B------:R-:W-:Y:S02]  /*c530*/  LOP3.LUT R3, R3, 0x800000, RZ, 0xfc, !PT ;  /* 0x0080000003037812 */ /* 0x000fe400078efcff */
[----:B------:R-:W-:Y:S02]  /*c540*/  SEL R7, RZ, 0xffffffff, !P0 ;  /* 0xffffffffff077807 */ /* 0x000fe40004000000 */
[----:B------:R-:W-:-:S03]  /*c550*/  LOP3.LUT R14, R14, R3, RZ, 0xc0, !PT ;  /* 0x000000030e0e7212 */ /* 0x000fc600078ec0ff */
[----:B------:R-:W-:Y:S01]  /*c560*/  IMAD.MOV R0, RZ, RZ, -R7 ;  /* 0x000000ffff007224 */ /* 0x000fe200078e0a07 */
[----:B------:R-:W-:-:S04]  /*c570*/  SHF.R.U32.HI R14, RZ, R19, R14 ;  /* 0x00000013ff0e7219 */ /* 0x000fc8000001160e */
[----:B------:R-:W-:Y:S02]  /*c580*/  LOP3.LUT P1, RZ, R0, R19, R3, 0xf8, !PT ;  /* 0x0000001300ff7212 */ /* 0x000fe4000782f803 */
[C---:B------:R-:W-:Y:S02]  /*c590*/  LOP3.LUT P0, RZ, R14.reuse, 0x1, RZ, 0xc0, !PT ;  /* 0x000000010eff7812 */ /* 0x040fe4000780c0ff */
[----:B------:R-:W-:-:S04]  /*c5a0*/  LOP3.LUT P2, RZ, R14, 0x2, RZ, 0xc0, !PT ;  /* 0x000000020eff7812 */ /* 0x000fc8000784c0ff */
[----:B------:R-:W-:Y:S02]  /*c5b0*/  PLOP3.LUT P0, PT, P0, P1, P2, 0xe0, 0x0 ;  /* 0x000000000000781c */ /* 0x000fe40000703c20 */
[----:B------:R-:W-:Y:S02]  /*c5c0*/  LOP3.LUT P1, RZ, R2, 0x7fffff, RZ, 0xc0, !PT ;  /* 0x007fffff02ff7812 */ /* 0x000fe4000782c0ff */
[----:B------:R-:W-:-:S04]  /*c5d0*/  SEL R0, RZ, 0x1, !P0 ;  /* 0x00000001ff007807 */ /* 0x000fc80004000000 */
[----:B------:R-:W-:-:S04]  /*c5e0*/  IADD3 R0, -R0, RZ, RZ ;  /* 0x000000ff00007210 */ /* 0x000fc80007ffe1ff */
[----:B------:R-:W-:Y:S01]  /*c5f0*/  ISETP.GE.AND P0, PT, R0, RZ, PT ;  /* 0x000000ff0000720c */ /* 0x000fe20003f06270 */
[----:B------:R-:W-:-:S05]  /*c600*/  VIADD R0, R13, 0xffffff04 ;  /* 0xffffff040d007836 */ /* 0x000fca0000000000 */
[----:B------:R-:W-:-:S07]  /*c610*/  SHF.R.U32.HI R3, RZ, R0, R3 ;  /* 0x00000000ff037219 */ /* 0x000fce0000011603 */
[----:B------:R-:W-:-:S05]  /*c620*/  @!P0 IADD3 R3, R3, 0x1, RZ ;  /* 0x0000000103038810 */ /* 0x000fca0007ffe0ff */
[----:B------:R-:W-:-:S05]  /*c630*/  @!P1 IMAD.SHL.U32 R3, R3, 0x2, RZ ;  /* 0x0000000203039824 */ /* 0x000fca00078e00ff */
[----:B------:R-:W-:Y:S01]  /*c640*/  LOP3.LUT R3, R3, 0x80000000, R2, 0xf8, !PT ;  /* 0x8000000003037812 */ /* 0x000fe200078ef802 */
[----:B------:R-:W-:Y:S06]  /*c650*/  BRA `(.L_x_116) ;  /* 0x0000000000047947 */ /* 0x000fec0003800000 */
.L_x_117:
[----:B------:R1:W2:Y:S02]  /*c660*/  MUFU.RCP R3, R2 ;  /* 0x0000000200037308 */ /* 0x0002a40000001000 */
.L_x_116:
[----:B------:R-:W-:Y:S05]  /*c670*/  BSYNC B2 ;  /* 0x0000000000027941 */ /* 0x000fea0003800000 */
.L_x_114:
[----:B--2---:R-:W-:Y:S01]  /*c680*/  MOV R0, R3 ;  /* 0x0000000300007202 */ /* 0x004fe20000000f00 */
[----:B-1----:R-:W-:Y:S01]  /*c690*/  IMAD.MOV.U32 R2, RZ, RZ, R15 ;  /* 0x000000ffff027224 */ /* 0x002fe200078e000f */
[----:B------:R-:W-:-:S04]  /*c6a0*/  MOV R3, 0x0 ;  /* 0x0000000000037802 */ /* 0x000fc80000000f00 */
[----:B------:R-:W-:Y:S05]  /*c6b0*/  RET.REL.NODEC R2 `(_ZN7cutlass13device_kernelINS_4fmha6kernel28FmhaKernelTmaWarpSpecializedINS1_10collective30FmhaMainloopTmaWarpSpecializedINS_10bfloat16_tEffN4cute5tupleIJNS7_1CILi128EEESA_NS9_ILi64EEEEEENS8_IJiNS9_ILi1EEENS8_IJiiEEEEEESF_SF_NS4_12CausalFusionEJEEENS4_15FmhaFwdEpilogueIS6_fNS8_IJSB_SB_SA_EEEEENS2_23IndividualTileSchedulerEJEEEEEvNT_6ParamsE) ;  /* 0xffffff3802507950 */ /* 0x000fea0003c3ffff */
.L_x_118:
[----:B------:R-:W-:-:S00]  /*c6c0*/  BRA `(.L_x_118) ;  /* 0xfffffffc00fc7947 */ /* 0x000fc0000383ffff */
[----:B------:R-:W-:-:S00]  /*c6d0*/  NOP ;  /* 0x0000000000007918 */ /* 0x000fc00000000000 */
        /* <DEDUP_REMOVED lines=10> */
.L_x_119:


//--------------------- .nv.global.init           --------------------------
	.section	.nv.global.init,"aw",@progbits
.nv.global.init:
	.type		$str$24,@object
	.size		$str$24,($str$25 - $str$24)
$str$24:
        /*0000*/ 	.byte	0x28, 0x61, 0x64, 0x64, 0x72, 0x65, 0x73, 0x73, 0x20, 0x26, 0x20, 0x6d, 0x61, 0x73, 0x6b, 0x29
        /*0010*/ 	.byte	0x20, 0x3d, 0x3d, 0x20, 0x30, 0x00
	.type		$str$25,@object
	.size		$str$25,(__unnamed_1 - $str$25)
$str$25:
        /*0016*/ 	.byte	0x2f, 0x74, 0x6d, 0x70, 0x2f, 0x63, 0x75, 0x74, 0x6c, 0x61, 0x73, 0x73, 0x5f, 0x73, 0x77, 0x65
        /*0026*/ 	.byte	0x65, 0x70, 0x5f, 0x73, 0x72, 0x63, 0x2f, 0x69, 0x6e, 0x63, 0x6c, 0x75, 0x64, 0x65, 0x2f, 0x63
        /*0036*/ 	.byte	0x75, 0x74, 0x65, 0x2f, 0x70, 0x6f, 0x69, 0x6e, 0x74, 0x65, 0x72, 0x5f, 0x66, 0x6c, 0x61, 0x67
        /*0046*/ 	.byte	0x67, 0x65, 0x64, 0x2e, 0x68, 0x70, 0x70, 0x00
	.type		__unnamed_1,@object
	.size		__unnamed_1,(.L_0 - __unnamed_1)
__unnamed_1:
        /*004e*/ 	.byte	0x61, 0x75, 0x74, 0x6f, 0x20, 0x63, 0x75, 0x74, 0x65, 0x3a, 0x3a, 0x61, 0x73, 0x5f, 0x70, 0x6f
        /* <DEDUP_REMOVED lines=27> */
        /*020e*/ 	.byte	0x32, 0x30, 0x34, 0x38, 0x3e, 0x3e, 0x3e, 0x3e, 0x3e, 0x5d, 0x00
.L_0:


//--------------------- .nv.shared._ZN7cutlass13device_kernelINS_4fmha6kernel28FmhaKernelTmaWarpSpecializedINS1_10collective30FmhaMainloopTmaWarpSpecializedINS_10bfloat16_tEffN4cute5tupleIJNS7_1CILi128EEESA_NS9_ILi64EEEEEENS8_IJiNS9_ILi1EEENS8_IJiiEEEEEESF_SF_NS4_12CausalFusionEJEEENS4_15FmhaFwdEpilogueIS6_fNS8_IJSB_SB_SA_EEEEENS2_23IndividualTileSchedulerEJEEEEEvNT_6ParamsE --------------------------
	.section	.nv.shared._ZN7cutlass13device_kernelINS_4fmha6kernel28FmhaKernelTmaWarpSpecializedINS1_10collective30FmhaMainloopTmaWarpSpecializedINS_10bfloat16_tEffN4cute5tupleIJNS7_1CILi128EEESA_NS9_ILi64EEEEEENS8_IJiNS9_ILi1EEENS8_IJiiEEEEEESF_SF_NS4_12CausalFusionEJEEENS4_15FmhaFwdEpilogueIS6_fNS8_IJSB_SB_SA_EEEEENS2_23IndividualTileSchedulerEJEEEEEvNT_6ParamsE,"aw",@nobits
	.sectionflags	@""
	.align	16
	.zero		1024


//--------------------- .nv.shared.reserved.0     --------------------------
	.section	.nv.shared.reserved.0,"aw",@nobits
	.weak		__nv_reservedSMEM_offset_0_alias
	.size		__nv_reservedSMEM_offset_0_alias, 0, 0
	.other		__nv_reservedSMEM_offset_0_alias,@"STO_CUDA_RESERVED_SHARED STV_DEFAULT"
__nv_reservedSMEM_offset_0_alias:
	.zero		0


//--------------------- .nv.global                --------------------------
	.section	.nv.global,"aw",@nobits
.nv.global:
	.type		_ZN39_INTERNAL_2003e347_4_k_cu_9a8a4efb_31044cute1_E,@object
	.size		_ZN39_INTERNAL_2003e347_4_k_cu_9a8a4efb_31044cute1_E,(_ZN39_INTERNAL_2003e347_4_k_cu_9a8a4efb_31044cuda3std3__45__cpo6cbeginE - _ZN39_INTERNAL_2003e347_4_k_cu_9a8a4efb_31044cute1_E)
_ZN39_INTERNAL_2003e347_4_k_cu_9a8a4efb_31044cute1_E:
	.zero		1
	.type		_ZN39_INTERNAL_2003e347_4_k_cu_9a8a4efb_31044cuda3std3__45__cpo6cbeginE,@object
	.size		_ZN39_INTERNAL_2003e347_4_k_cu_9a8a4efb_31044cuda3std3__45__cpo6cbeginE,(_ZN39_INTERNAL_2003e347_4_k_cu_9a8a4efb_31044cuda3std3__48in_placeE - _ZN39_INTERNAL_2003e347_4_k_cu_9a8a4efb_31044cuda3std3__45__cpo6cbeginE)
_ZN39_INTERNAL_2003e347_4_k_cu_9a8a4efb_31044cuda3std3__45__cpo6cbeginE:
	.zero		1
	.type		_ZN39_INTERNAL_2003e347_4_k_cu_9a8a4efb_31044cuda3std3__48in_placeE,@object
	.size		_ZN39_INTERNAL_2003e347_4_k_cu_9a8a4efb_31044cuda3std3__48in_placeE,(_ZN39_INTERNAL_2003e347_4_k_cu_9a8a4efb_31044cuda3std6ranges3__45__cpo9iter_moveE - _ZN39_INTERNAL_2003e347_4_k_cu_9a8a4efb_31044cuda3std3__48in_placeE)
_ZN39_INTERNAL_2003e347_4_k_cu_9a8a4efb_31044cuda3std3__48in_placeE:
	.zero		1
	.type		_ZN39_INTERNAL_2003e347_4_k_cu_9a8a4efb_31044cuda3std6ranges3__45__cpo9iter_moveE,@object
	.size		_ZN39_INTERNAL_2003e347_4_k_cu_9a8a4efb_31044cuda3std6ranges3__45__cpo9iter_moveE,(_ZN39_INTERNAL_2003e347_4_k_cu_9a8a4efb_31044cuda3std3__45__cpo5beginE - _ZN39_INTERNAL_2003e347_4_k_cu_9a8a4efb_31044cuda3std6ranges3__45__cpo9iter_moveE)
_ZN39_INTERNAL_2003e347_4_k_cu_9a8a4efb_31044cuda3std6ranges3__45__cpo9iter_moveE:
	.zero		1
	.type		_ZN39_INTERNAL_2003e347_4_k_cu_9a8a4efb_31044cuda3std3__45__cpo5beginE,@object
	.size		_ZN39_INTERNAL_2003e347_4_k_cu_9a8a4efb_31044cuda3std3__45__cpo5beginE,(_ZN39_INTERNAL_2003e347_4_k_cu_9a8a4efb_31044cuda3std3__441_GLOBAL__N__2003e347_4_k_cu_9a8a4efb_31046ignoreE - _ZN39_INTERNAL_2003e347_4_k_cu_9a8a4efb_31044cuda3std3__45__cpo5beginE)
_ZN39_INTERNAL_2003e347_4_k_cu_9a8a4efb_31044cuda3std3__45__cpo5beginE:
	.zero		1
	.type		_ZN39_INTERNAL_2003e347_4_k_cu_9a8a4efb_31044cuda3std3__441_GLOBAL__N__2003e347_4_k_cu_9a8a4efb_31046ignoreE,@object
	.size		_ZN39_INTERNAL_2003e347_4_k_cu_9a8a4efb_31044cuda3std3__441_GLOBAL__N__2003e347_4_k_cu_9a8a4efb_31046ignoreE,(_ZN39_INTERNAL_2003e347_4_k_cu_9a8a4efb_31044cute7productE - _ZN39_INTERNAL_2003e347_4_k_cu_9a8a4efb_31044cuda3std3__441_GLOBAL__N__2003e347_4_k_cu_9a8a4efb_31046ignoreE)
_ZN39_INTERNAL_2003e347_4_k_cu_9a8a4efb_31044cuda3std3__441_GLOBAL__N__2003e347_4_k_cu_9a8a4efb_31046ignoreE:
	.zero		1
	.type		_ZN39_INTERNAL_2003e347_4_k_cu_9a8a4efb_31044cute7productE,@object
	.size		_ZN39_INTERNAL_2003e347_4_k_cu_9a8a4efb_31044cute7productE,(_ZN39_INTERNAL_2003e347_4_k_cu_9a8a4efb_31044cuda3std3__45__cpo3endE - _ZN39_INTERNAL_2003e347_4_k_cu_9a8a4efb_31044cute7productE)
_ZN39_INTERNAL_2003e347_4_k_cu_9a8a4efb_31044cute7productE:
	.zero		1
	.type		_ZN39_INTERNAL_2003e347_4_k_cu_9a8a4efb_31044cuda3std3__45__cpo3endE,@object
	.size		_ZN39_INTERNAL_2003e347_4_k_cu_9a8a4efb_31044cuda3std3__45__cpo3endE,(_ZN39_INTERNAL_2003e347_4_k_cu_9a8a4efb_31044cuda3std3__419piecewise_constructE - _ZN39_INTERNAL_2003e347_4_k_cu_9a8a4efb_31044cuda3std3__45__cpo3endE)
_ZN39_INTERNAL_2003e347_4_k_cu_9a8a4efb_31044cuda3std3__45__cpo3endE:
	.zero		1
	.type		_ZN39_INTERNAL_2003e347_4_k_cu_9a8a4efb_31044cuda3std3__419piecewise_constructE,@object
	.size		_ZN39_INTERNAL_2003e347_4_k_cu_9a8a4efb_31044cuda3std3__419piecewise_constructE,(_ZN39_INTERNAL_2003e347_4_k_cu_9a8a4efb_31044cuda3std3__45__cpo4cendE - _ZN39_INTERNAL_2003e347_4_k_cu_9a8a4efb_31044cuda3std3__419piecewise_constructE)
_ZN39_INTERNAL_2003e347_4_k_cu_9a8a4efb_31044cuda3std3__419piecewise_constructE:
	.zero		1
	.type		_ZN39_INTERNAL_2003e347_4_k_cu_9a8a4efb_31044cuda3std3__45__cpo4cendE,@object
	.size		_ZN39_INTERNAL_2003e347_4_k_cu_9a8a4efb_31044cuda3std3__45__cpo4cendE,(_ZN39_INTERNAL_2003e347_4_k_cu_9a8a4efb_31044cuda3std6ranges3__45__cpo4swapE - _ZN39_INTERNAL_2003e347_4_k_cu_9a8a4efb_31044cuda3std3__45__cpo4cendE)
_ZN39_INTERNAL_2003e347_4_k_cu_9a8a4efb_31044cuda3std3__45__cpo4cendE:
	.zero		1
	.type		_ZN39_INTERNAL_2003e347_4_k_cu_9a8a4efb_31044cuda3std6ranges3__45__cpo4swapE,@object
	.size		_ZN39_INTERNAL_2003e347_4_k_cu_9a8a4efb_31044cuda3std6ranges3__45__cpo4swapE,(.L_8 - _ZN39_INTERNAL_2003e347_4_k_cu_9a8a4efb_31044cuda3std6ranges3__45__cpo4swapE)
_ZN39_INTERNAL_2003e347_4_k_cu_9a8a4efb_31044cuda3std6ranges3__45__cpo4swapE:
	.zero		1
.L_8:


//--------------------- .nv.constant0._ZN7cutlass13device_kernelINS_4fmha6kernel28FmhaKernelTmaWarpSpecializedINS1_10collective30FmhaMainloopTmaWarpSpecializedINS_10bfloat16_tEffN4cute5tupleIJNS7_1CILi128EEESA_NS9_ILi64EEEEEENS8_IJiNS9_ILi1EEENS8_IJiiEEEEEESF_SF_NS4_12CausalFusionEJEEENS4_15FmhaFwdEpilogueIS6_fNS8_IJSB_SB_SA_EEEEENS2_23IndividualTileSchedulerEJEEEEEvNT_6ParamsE --------------------------
	.section	.nv.constant0._ZN7cutlass13device_kernelINS_4fmha6kernel28FmhaKernelTmaWarpSpecializedINS1_10collective30FmhaMainloopTmaWarpSpecializedINS_10bfloat16_tEffN4cute5tupleIJNS7_1CILi128EEESA_NS9_ILi64EEEEEENS8_IJiNS9_ILi1EEENS8_IJiiEEEEEESF_SF_NS4_12CausalFusionEJEEENS4_15FmhaFwdEpilogueIS6_fNS8_IJSB_SB_SA_EEEEENS2_23IndividualTileSchedulerEJEEEEEvNT_6ParamsE,"a",@progbits
	.sectionflags	@""
	.align	4
.nv.constant0._ZN7cutlass13device_kernelINS_4fmha6kernel28FmhaKernelTmaWarpSpecializedINS1_10collective30FmhaMainloopTmaWarpSpecializedINS_10bfloat16_tEffN4cute5tupleIJNS7_1CILi128EEESA_NS9_ILi64EEEEEENS8_IJiNS9_ILi1EEENS8_IJiiEEEEEESF_SF_NS4_12CausalFusionEJEEENS4_15FmhaFwdEpilogueIS6_fNS8_IJSB_SB_SA_EEEEENS2_23IndividualTileSchedulerEJEEEEEvNT_6ParamsE:
	.zero		2688


//--------------------- SYMBOLS --------------------------

	.type		.nv.reservedSmem.offset0,@object
	.size		.nv.reservedSmem.offset0,0x4
	.type		__assertfail,@function
